	.target	sm_90a

	.elftype	@"ET_EXEC"


//--------------------- .note.nv.tkinfo           --------------------------
	.section	.note.nv.tkinfo,"",@"SHT_NOTE"
	.sectionflags	@"SHF_NOTE_NV_TKINFO"
	.tkinfo
        /*0018*/ 	.word	0x00000002
        /*0030*/ 	.string	""
        /*0030*/ 	.string	"ptxas"
        /*0030*/ 	.string	"Cuda compilation tools, release 13.0, V13.0.88"
        /*0030*/ 	.string	"Build cuda_13.0.r13.0/compiler.36424714_0"
        /*0030*/ 	.string	"-arch sm_90a -m 64 "



//--------------------- .note.nv.cuinfo           --------------------------
	.section	.note.nv.cuinfo,"",@"SHT_NOTE"
	.sectionflags	@"SHF_NOTE_NV_CUINFO"
        /*0018*/ 	.short	0x0002
        /*001a*/ 	.short	0x005a
        /*001c*/ 	.short	0x0082
	.zero		2


//--------------------- .nv.info                  --------------------------
	.section	.nv.info,"",@"SHT_CUDA_INFO"
	.align	4


	//----- nvinfo : EIATTR_REGCOUNT
	.align		4
        /*0000*/ 	.byte	0x04, 0x2f
        /*0002*/ 	.short	(.L_15 - .L_14)
	.align		4
.L_14:
        /*0004*/ 	.word	index@(_ZN7cutlass13device_kernelINS_4gemm6kernel13GemmUniversalIN4cute5tupleIJiiiiEEENS1_10collective13CollectiveMmaINS1_34MainloopSm90TmaGmmaWarpSpecializedILi11ENS5_IJNS4_1CILi1EEENSA_ILi8EEESB_EEENS1_32KernelTmaWarpSpecializedPingpongEEENS5_IJNSA_ILi64EEENSA_ILi256EEENSA_ILi32EEEEEENS_6half_tENS5_IJlSB_lEEESK_SL_NS4_8TiledMMAINS4_8MMA_AtomIJNS4_4SM904GMMA26MMA_64x256x16_F32F16F16_SSILNSP_5MajorE0ELSR_0ELNSP_7ScaleInE1ELSS_1EEEEEENS4_6LayoutINS5_IJSB_SB_SB_EEENS5_IJNSA_ILi0EEESX_SX_EEEEENS5_IJNS4_10UnderscoreES10_S10_EEEEENS4_23SM90_TMA_LOAD_MULTICASTENS4_14ComposedLayoutINS4_7SwizzleILi2ELi4ELi3EEENS4_18smem_ptr_flag_bitsILi16EEENSV_INS5_IJSC_SI_EEENS5_IJSI_SB_EEEEEEEvNS4_8identityENS4_13SM90_TMA_LOADES1C_vS1D_EENS_8epilogue10collective6detail29Sm90TmaWarpSpecializedAdapterINS1H_15DefaultEpilogueISK_SL_SL_NS1G_6thread17LinearCombinationISK_Li1EffLNS1L_9ScaleType4KindE0ELNS_15FloatRoundStyleE2ESK_EENS1_15EpilogueDefaultEEEEEvvEEEEvNT_6ParamsE)
        /*0008*/ 	.word	0x000000a8


	//----- nvinfo : EIATTR_FRAME_SIZE
	.align		4
.L_15:
        /*000c*/ 	.byte	0x04, 0x11
        /*000e*/ 	.short	(.L_17 - .L_16)
	.align		4
.L_16:
        /*0010*/ 	.word	index@(_ZN7cutlass13device_kernelINS_4gemm6kernel13GemmUniversalIN4cute5tupleIJiiiiEEENS1_10collective13CollectiveMmaINS1_34MainloopSm90TmaGmmaWarpSpecializedILi11ENS5_IJNS4_1CILi1EEENSA_ILi8EEESB_EEENS1_32KernelTmaWarpSpecializedPingpongEEENS5_IJNSA_ILi64EEENSA_ILi256EEENSA_ILi32EEEEEENS_6half_tENS5_IJlSB_lEEESK_SL_NS4_8TiledMMAINS4_8MMA_AtomIJNS4_4SM904GMMA26MMA_64x256x16_F32F16F16_SSILNSP_5MajorE0ELSR_0ELNSP_7ScaleInE1ELSS_1EEEEEENS4_6LayoutINS5_IJSB_SB_SB_EEENS5_IJNSA_ILi0EEESX_SX_EEEEENS5_IJNS4_10UnderscoreES10_S10_EEEEENS4_23SM90_TMA_LOAD_MULTICASTENS4_14ComposedLayoutINS4_7SwizzleILi2ELi4ELi3EEENS4_18smem_ptr_flag_bitsILi16EEENSV_INS5_IJSC_SI_EEENS5_IJSI_SB_EEEEEEEvNS4_8identityENS4_13SM90_TMA_LOADES1C_vS1D_EENS_8epilogue10collective6detail29Sm90TmaWarpSpecializedAdapterINS1H_15DefaultEpilogueISK_SL_SL_NS1G_6thread17LinearCombinationISK_Li1EffLNS1L_9ScaleType4KindE0ELNS_15FloatRoundStyleE2ESK_EENS1_15EpilogueDefaultEEEEEvvEEEEvNT_6ParamsE)
        /*0014*/ 	.word	0x00000008


	//----- nvinfo : EIATTR_MIN_STACK_SIZE
	.align		4
.L_17:
        /*0018*/ 	.byte	0x04, 0x12
        /*001a*/ 	.short	(.L_19 - .L_18)
	.align		4
.L_18:
        /*001c*/ 	.word	index@(_ZN7cutlass13device_kernelINS_4gemm6kernel13GemmUniversalIN4cute5tupleIJiiiiEEENS1_10collective13CollectiveMmaINS1_34MainloopSm90TmaGmmaWarpSpecializedILi11ENS5_IJNS4_1CILi1EEENSA_ILi8EEESB_EEENS1_32KernelTmaWarpSpecializedPingpongEEENS5_IJNSA_ILi64EEENSA_ILi256EEENSA_ILi32EEEEEENS_6half_tENS5_IJlSB_lEEESK_SL_NS4_8TiledMMAINS4_8MMA_AtomIJNS4_4SM904GMMA26MMA_64x256x16_F32F16F16_SSILNSP_5MajorE0ELSR_0ELNSP_7ScaleInE1ELSS_1EEEEEENS4_6LayoutINS5_IJSB_SB_SB_EEENS5_IJNSA_ILi0EEESX_SX_EEEEENS5_IJNS4_10UnderscoreES10_S10_EEEEENS4_23SM90_TMA_LOAD_MULTICASTENS4_14ComposedLayoutINS4_7SwizzleILi2ELi4ELi3EEENS4_18smem_ptr_flag_bitsILi16EEENSV_INS5_IJSC_SI_EEENS5_IJSI_SB_EEEEEEEvNS4_8identityENS4_13SM90_TMA_LOADES1C_vS1D_EENS_8epilogue10collective6detail29Sm90TmaWarpSpecializedAdapterINS1H_15DefaultEpilogueISK_SL_SL_NS1G_6thread17LinearCombinationISK_Li1EffLNS1L_9ScaleType4KindE0ELNS_15FloatRoundStyleE2ESK_EENS1_15EpilogueDefaultEEEEEvvEEEEvNT_6ParamsE)
        /*0020*/ 	.word	0x00000008
.L_19:


//--------------------- .nv.compat                --------------------------
	.section	.nv.compat,"",@"SHT_CUDA_COMPAT_INFO"
	.align	4
        /*0000*/ 	.byte	0x02, 0x09, 0x01, 0x00, 0x02, 0x02, 0x04, 0x00, 0x02, 0x05, 0x05, 0x00, 0x03, 0x07, 0x01, 0x01
        /*0010*/ 	.byte	0x02, 0x03, 0x01, 0x00, 0x02, 0x06, 0x01, 0x00, 0x04, 0x0b, 0x08, 0x00, 0x00, 0x00, 0x00, 0x00
        /*0020*/ 	.byte	0x00, 0x00, 0x00, 0x00


//--------------------- .nv.info._ZN7cutlass13device_kernelINS_4gemm6kernel13GemmUniversalIN4cute5tupleIJiiiiEEENS1_10collective13CollectiveMmaINS1_34MainloopSm90TmaGmmaWarpSpecializedILi11ENS5_IJNS4_1CILi1EEENSA_ILi8EEESB_EEENS1_32KernelTmaWarpSpecializedPingpongEEENS5_IJNSA_ILi64EEENSA_ILi256EEENSA_ILi32EEEEEENS_6half_tENS5_IJlSB_lEEESK_SL_NS4_8TiledMMAINS4_8MMA_AtomIJNS4_4SM904GMMA26MMA_64x256x16_F32F16F16_SSILNSP_5MajorE0ELSR_0ELNSP_7ScaleInE1ELSS_1EEEEEENS4_6LayoutINS5_IJSB_SB_SB_EEENS5_IJNSA_ILi0EEESX_SX_EEEEENS5_IJNS4_10UnderscoreES10_S10_EEEEENS4_23SM90_TMA_LOAD_MULTICASTENS4_14ComposedLayoutINS4_7SwizzleILi2ELi4ELi3EEENS4_18smem_ptr_flag_bitsILi16EEENSV_INS5_IJSC_SI_EEENS5_IJSI_SB_EEEEEEEvNS4_8identityENS4_13SM90_TMA_LOADES1C_vS1D_EENS_8epilogue10collective6detail29Sm90TmaWarpSpecializedAdapterINS1H_15DefaultEpilogueISK_SL_SL_NS1G_6thread17LinearCombinationISK_Li1EffLNS1L_9ScaleType4KindE0ELNS_15FloatRoundStyleE2ESK_EENS1_15EpilogueDefaultEEEEEvvEEEEvNT_6ParamsE --------------------------
	.section	.nv.info._ZN7cutlass13device_kernelINS_4gemm6kernel13GemmUniversalIN4cute5tupleIJiiiiEEENS1_10collective13CollectiveMmaINS1_34MainloopSm90TmaGmmaWarpSpecializedILi11ENS5_IJNS4_1CILi1EEENSA_ILi8EEESB_EEENS1_32KernelTmaWarpSpecializedPingpongEEENS5_IJNSA_ILi64EEENSA_ILi256EEENSA_ILi32EEEEEENS_6half_tENS5_IJlSB_lEEESK_SL_NS4_8TiledMMAINS4_8MMA_AtomIJNS4_4SM904GMMA26MMA_64x256x16_F32F16F16_SSILNSP_5MajorE0ELSR_0ELNSP_7ScaleInE1ELSS_1EEEEEENS4_6LayoutINS5_IJSB_SB_SB_EEENS5_IJNSA_ILi0EEESX_SX_EEEEENS5_IJNS4_10UnderscoreES10_S10_EEEEENS4_23SM90_TMA_LOAD_MULTICASTENS4_14ComposedLayoutINS4_7SwizzleILi2ELi4ELi3EEENS4_18smem_ptr_flag_bitsILi16EEENSV_INS5_IJSC_SI_EEENS5_IJSI_SB_EEEEEEEvNS4_8identityENS4_13SM90_TMA_LOADES1C_vS1D_EENS_8epilogue10collective6detail29Sm90TmaWarpSpecializedAdapterINS1H_15DefaultEpilogueISK_SL_SL_NS1G_6thread17LinearCombinationISK_Li1EffLNS1L_9ScaleType4KindE0ELNS_15FloatRoundStyleE2ESK_EENS1_15EpilogueDefaultEEEEEvvEEEEvNT_6ParamsE,"",@"SHT_CUDA_INFO"
	.sectionflags	@""
	.align	4


	//----- nvinfo : EIATTR_CUDA_API_VERSION
	.align		4
        /*0000*/ 	.byte	0x04, 0x37
        /*0002*/ 	.short	(.L_21 - .L_20)
.L_20:
        /*0004*/ 	.word	0x00000082


	//----- nvinfo : EIATTR_KPARAM_INFO
	.align		4
.L_21:
        /*0008*/ 	.byte	0x04, 0x17
        /*000a*/ 	.short	(.L_23 - .L_22)
.L_22:
        /*000c*/ 	.word	0x00000000
        /*0010*/ 	.short	0x0000
        /*0012*/ 	.short	0x0070
        /*0014*/ 	.byte	0x00, 0xf0, 0x01, 0x10


	//----- nvinfo : EIATTR_SPARSE_MMA_MASK
	.align		4
.L_23:
        /*0018*/ 	.byte	0x03, 0x50
        /*001a*/ 	.short	0x0000


	//----- nvinfo : EIATTR_MAXREG_COUNT
	.align		4
        /*001c*/ 	.byte	0x03, 0x1b
        /*001e*/ 	.short	0x00a8


	//----- nvinfo : EIATTR_NUM_BARRIERS
	.align		4
        /*0020*/ 	.byte	0x02, 0x4c
        /*0022*/ 	.byte	0x01
	.zero		1


	//----- nvinfo : EIATTR_EXTERNS
	.align		4
        /*0024*/ 	.byte	0x04, 0x0f
        /*0026*/ 	.short	(.L_25 - .L_24)


	//   ....[0]....
	.align		4
.L_24:
        /*0028*/ 	.word	index@(__assertfail)


	//----- nvinfo : EIATTR_ANNOTATIONS
	.align		4
.L_25:
        /*002c*/ 	.byte	0x04, 0x55
        /*002e*/ 	.short	(.L_27 - .L_26)


	//   ....[0]....
.L_26:
        /*0030*/ 	.word	0x00000001
        /*0034*/ 	.byte	0x50, 0x0e, 0x00, 0x00, 0x01, 0x00, 0x00, 0x00, 0xb0, 0x9d, 0x00, 0x00, 0x01, 0x00, 0x00, 0x00
        /*0044*/ 	.byte	0x30, 0xaa, 0x00, 0x00


	//----- nvinfo : EIATTR_MERCURY_ISA_VERSION
	.align		4
.L_27:
        /*0048*/ 	.byte	0x03, 0x5f
        /*004a*/ 	.short	0x0101


	//----- nvinfo : EIATTR_INT_WARP_WIDE_INSTR_OFFSETS
	.align		4
        /*004c*/ 	.byte	0x04, 0x31
        /*004e*/ 	.short	(.L_29 - .L_28)


	//   ....[0]....
.L_28:
        /*0050*/ 	.word	0x000005e0


	//   ....[1]....
        /*0054*/ 	.word	0x00000620


	//   ....[2]....
        /*0058*/ 	.word	0x00000730


	//   ....[3]....
        /*005c*/ 	.word	0x00000750


	//   ....[4]....
        /*0060*/ 	.word	0x00000770


	//   ....[5]....
        /*0064*/ 	.word	0x00000790


	//   ....[6]....
        /*0068*/ 	.word	0x00000850


	//   ....[7]....
        /*006c*/ 	.word	0x00000890


	//   ....[8]....
        /*0070*/ 	.word	0x00001ee0


	//----- nvinfo : EIATTR_COOP_GROUP_MASK_REGIDS
	.align		4
.L_29:
        /*0074*/ 	.byte	0x04, 0x29
        /*0076*/ 	.short	(.L_31 - .L_30)


	//   ....[0]....
.L_30:
        /*0078*/ 	.word	0xffffffff


	//   ....[1]....
        /*007c*/ 	.word	0xffffffff


	//   ....[2]....
        /*0080*/ 	.word	0xffffffff


	//   ....[3]....
        /*0084*/ 	.word	0xffffffff


	//   ....[4]....
        /*0088*/ 	.word	0xffffffff


	//   ....[5]....
        /*008c*/ 	.word	0xffffffff


	//   ....[6]....
        /*0090*/ 	.word	0xffffffff


	//----- nvinfo : EIATTR_COOP_GROUP_INSTR_OFFSETS
	.align		4
.L_31:
        /*0094*/ 	.byte	0x04, 0x28
        /*0096*/ 	.short	(.L_33 - .L_32)


	//   ....[0]....
.L_32:
        /*0098*/ 	.word	0x00000070


	//   ....[1]....
        /*009c*/ 	.word	0x00000080


	//   ....[2]....
        /*00a0*/ 	.word	0x00000140


	//   ....[3]....
        /*00a4*/ 	.word	0x000003e0


	//   ....[4]....
        /*00a8*/ 	.word	0x00000420


	//   ....[5]....
        /*00ac*/ 	.word	0x000008e0


	//   ....[6]....
        /*00b0*/ 	.word	0x000009f0


	//----- nvinfo : EIATTR_REG_RECONFIG
	.align		4
.L_33:
        /*00b4*/ 	.byte	0x01, 0x54
	.zero		2


	//----- nvinfo : EIATTR_SYSCALL_OFFSETS
	.align		4
        /*00b8*/ 	.byte	0x04, 0x46
        /*00ba*/ 	.short	(.L_35 - .L_34)


	//   ....[0]....
.L_34:
        /*00bc*/ 	.word	0x00001880


	//----- nvinfo : EIATTR_MBARRIER_INSTR_OFFSETS
	.align		4
.L_35:
        /*00c0*/ 	.byte	0x04, 0x39
        /*00c2*/ 	.short	(.L_37 - .L_36)


	//   ....[0]....
.L_36:
        /*00c4*/ 	.word	0x00000260
        /*00c8*/ 	.word	0x000000ff
        /*00cc*/ 	.word	0x00000000
        /*00d0*/ 	.short	0x0100
        /*00d2*/ 	.byte	0x08
	.zero		1


	//   ....[1]....
        /*00d4*/ 	.word	0x00000270
        /*00d8*/ 	.word	0x000000ff
        /*00dc*/ 	.word	0x00000058
        /*00e0*/ 	.short	0x0100
        /*00e2*/ 	.byte	0x08
	.zero		1


	//   ....[2]....
        /*00e4*/ 	.word	0x00000280
        /*00e8*/ 	.word	0x000000ff
        /*00ec*/ 	.word	0x00000008
        /*00f0*/ 	.short	0x0100
        /*00f2*/ 	.byte	0x08
	.zero		1


	//   ....[3]....
        /*00f4*/ 	.word	0x00000290
        /*00f8*/ 	.word	0x000000ff
        /*00fc*/ 	.word	0x00000060
        /*0100*/ 	.short	0x0100
        /*0102*/ 	.byte	0x08
	.zero		1


	//   ....[4]....
        /*0104*/ 	.word	0x000002a0
        /*0108*/ 	.word	0x000000ff
        /*010c*/ 	.word	0x00000010
        /*0110*/ 	.short	0x0100
        /*0112*/ 	.byte	0x08
	.zero		1


	//   ....[5]....
        /*0114*/ 	.word	0x000002b0
        /*0118*/ 	.word	0x000000ff
        /*011c*/ 	.word	0x00000068
        /*0120*/ 	.short	0x0100
        /*0122*/ 	.byte	0x08
	.zero		1


	//   ....[6]....
        /*0124*/ 	.word	0x000002c0
        /*0128*/ 	.word	0x000000ff
        /*012c*/ 	.word	0x00000018
        /*0130*/ 	.short	0x0100
        /*0132*/ 	.byte	0x08
	.zero		1


	//   ....[7]....
        /*0134*/ 	.word	0x000002d0
        /*0138*/ 	.word	0x000000ff
        /*013c*/ 	.word	0x00000070
        /*0140*/ 	.short	0x0100
        /*0142*/ 	.byte	0x08
	.zero		1


	//   ....[8]....
        /*0144*/ 	.word	0x000002e0
        /*0148*/ 	.word	0x000000ff
        /*014c*/ 	.word	0x00000020
        /*0150*/ 	.short	0x0100
        /*0152*/ 	.byte	0x08
	.zero		1


	//   ....[9]....
        /*0154*/ 	.word	0x000002f0
        /*0158*/ 	.word	0x000000ff
        /*015c*/ 	.word	0x00000078
        /*0160*/ 	.short	0x0100
        /*0162*/ 	.byte	0x08
	.zero		1


	//   ....[10]....
        /*0164*/ 	.word	0x00000300
        /*0168*/ 	.word	0x000000ff
        /*016c*/ 	.word	0x00000028
        /*0170*/ 	.short	0x0100
        /*0172*/ 	.byte	0x08
	.zero		1


	//   ....[11]....
        /*0174*/ 	.word	0x00000310
        /*0178*/ 	.word	0x000000ff
        /*017c*/ 	.word	0x00000080
        /*0180*/ 	.short	0x0100
        /*0182*/ 	.byte	0x08
	.zero		1


	//   ....[12]....
        /*0184*/ 	.word	0x00000320
        /*0188*/ 	.word	0x000000ff
        /*018c*/ 	.word	0x00000030
        /*0190*/ 	.short	0x0100
        /*0192*/ 	.byte	0x08
	.zero		1


	//   ....[13]....
        /*0194*/ 	.word	0x00000330
        /*0198*/ 	.word	0x000000ff
        /*019c*/ 	.word	0x00000088
        /*01a0*/ 	.short	0x0100
        /*01a2*/ 	.byte	0x08
	.zero		1


	//   ....[14]....
        /*01a4*/ 	.word	0x00000340
        /*01a8*/ 	.word	0x000000ff
        /*01ac*/ 	.word	0x00000038
        /*01b0*/ 	.short	0x0100
        /*01b2*/ 	.byte	0x08
	.zero		1


	//   ....[15]....
        /*01b4*/ 	.word	0x00000350
        /*01b8*/ 	.word	0x000000ff
        /*01bc*/ 	.word	0x00000090
        /*01c0*/ 	.short	0x0100
        /*01c2*/ 	.byte	0x08
	.zero		1


	//   ....[16]....
        /*01c4*/ 	.word	0x00000360
        /*01c8*/ 	.word	0x000000ff
        /*01cc*/ 	.word	0x00000040
        /*01d0*/ 	.short	0x0100
        /*01d2*/ 	.byte	0x08
	.zero		1


	//   ....[17]....
        /*01d4*/ 	.word	0x00000370
        /*01d8*/ 	.word	0x000000ff
        /*01dc*/ 	.word	0x00000098
        /*01e0*/ 	.short	0x0100
        /*01e2*/ 	.byte	0x08
	.zero		1


	//   ....[18]....
        /*01e4*/ 	.word	0x00000380
        /*01e8*/ 	.word	0x000000ff
        /*01ec*/ 	.word	0x00000048
        /*01f0*/ 	.short	0x0100
        /*01f2*/ 	.byte	0x08
	.zero		1


	//   ....[19]....
        /*01f4*/ 	.word	0x00000390
        /*01f8*/ 	.word	0x000000ff
        /*01fc*/ 	.word	0x000000a0
        /*0200*/ 	.short	0x0100
        /*0202*/ 	.byte	0x08
	.zero		1


	//   ....[20]....
        /*0204*/ 	.word	0x000003a0
        /*0208*/ 	.word	0x000000ff
        /*020c*/ 	.word	0x00000050
        /*0210*/ 	.short	0x0100
        /*0212*/ 	.byte	0x08
	.zero		1


	//   ....[21]....
        /*0214*/ 	.word	0x000003b0
        /*0218*/ 	.word	0x000000ff
        /*021c*/ 	.word	0x000000a8
        /*0220*/ 	.short	0x0100
        /*0222*/ 	.byte	0x08
	.zero		1


	//   ....[22]....
        /*0224*/ 	.word	0x000008c0
        /*0228*/ 	.word	0x000000ff
        /*022c*/ 	.word	0x000000e0
        /*0230*/ 	.short	0x0100
        /*0232*/ 	.byte	0x08
	.zero		1


	//   ....[23]....
        /*0234*/ 	.word	0x00000950
        /*0238*/ 	.word	0x000000ff
        /*023c*/ 	.word	0x000000e8
        /*0240*/ 	.short	0x0100
        /*0242*/ 	.byte	0x08
	.zero		1


	//   ....[24]....
        /*0244*/ 	.word	0x00000970
        /*0248*/ 	.word	0x000000ff
        /*024c*/ 	.word	0x000000c0
        /*0250*/ 	.short	0x0100
        /*0252*/ 	.byte	0x09
	.zero		1


	//   ....[25]....
        /*0254*/ 	.word	0x00000980
        /*0258*/ 	.word	0x000000ff
        /*025c*/ 	.word	0x000000c8
        /*0260*/ 	.short	0x0100
        /*0262*/ 	.byte	0x09
	.zero		1


	//   ....[26]....
        /*0264*/ 	.word	0x00000990
        /*0268*/ 	.word	0x000000ff
        /*026c*/ 	.word	0x000000d0
        /*0270*/ 	.short	0x0100
        /*0272*/ 	.byte	0x09
	.zero		1


	//   ....[27]....
        /*0274*/ 	.word	0x000009a0
        /*0278*/ 	.word	0x000000ff
        /*027c*/ 	.word	0x000000d8
        /*0280*/ 	.short	0x0100
        /*0282*/ 	.byte	0x09
	.zero		1


	//   ....[28]....
        /*0284*/ 	.word	0x00001760
        /*0288*/ 	.word	0x0000009f
        /*028c*/ 	.word	0x00000000
        /*0290*/ 	.short	0x010a
        /*0292*/ 	.byte	0x2a
	.zero		1


	//   ....[29]....
        /*0294*/ 	.word	0x00001900
        /*0298*/ 	.word	0x00000003
        /*029c*/ 	.word	0x00000000
        /*02a0*/ 	.short	0x010a
        /*02a2*/ 	.byte	0x3f
	.zero		1


	//   ....[30]....
        /*02a4*/ 	.word	0x00001960
        /*02a8*/ 	.word	0x00000003
        /*02ac*/ 	.word	0x00000000
        /*02b0*/ 	.short	0x010a
        /*02b2*/ 	.byte	0x3f
	.zero		1


	//   ....[31]....
        /*02b4*/ 	.word	0x00001bd0
        /*02b8*/ 	.word	0x000000ff
        /*02bc*/ 	.word	0x00000000
        /*02c0*/ 	.short	0x010a
        /*02c2*/ 	.byte	0x04
	.zero		1


	//   ....[32]....
        /*02c4*/ 	.word	0x00001c10
        /*02c8*/ 	.word	0x000000ff
        /*02cc*/ 	.word	0x00000000
        /*02d0*/ 	.short	0x010a
        /*02d2*/ 	.byte	0x04
	.zero		1


	//   ....[33]....
        /*02d4*/ 	.word	0x00001d80
        /*02d8*/ 	.word	0x00000005
        /*02dc*/ 	.word	0x00000000
        /*02e0*/ 	.short	0x0101
        /*02e2*/ 	.byte	0x3f
	.zero		1


	//   ....[34]....
        /*02e4*/ 	.word	0x00001e80
        /*02e8*/ 	.word	0x000000a0
        /*02ec*/ 	.word	0x00000000
        /*02f0*/ 	.short	0x0101
        /*02f2*/ 	.byte	0x2d
	.zero		1


	//   ....[35]....
        /*02f4*/ 	.word	0x00001f80
        /*02f8*/ 	.word	0x00000003
        /*02fc*/ 	.word	0x00000000
        /*0300*/ 	.short	0x0101
        /*0302*/ 	.byte	0x3f
	.zero		1


	//   ....[36]....
        /*0304*/ 	.word	0x00002040
        /*0308*/ 	.word	0x0000009f
        /*030c*/ 	.word	0x00000010
        /*0310*/ 	.short	0x010a
        /*0312*/ 	.byte	0x2a
	.zero		1


	//   ....[37]....
        /*0314*/ 	.word	0x00009dd0
        /*0318*/ 	.word	0x000000a2
        /*031c*/ 	.word	0x00000000
        /*0320*/ 	.short	0x0101
        /*0322*/ 	.byte	0x2d
	.zero		1


	//   ....[38]....
        /*0324*/ 	.word	0x0000a770
        /*0328*/ 	.word	0x0000000c
        /*032c*/ 	.word	0x00000058
        /*0330*/ 	.short	0x010a
        /*0332*/ 	.byte	0x3f
	.zero		1


	//   ....[39]....
        /*0334*/ 	.word	0x0000ab40
        /*0338*/ 	.word	0x00000004
        /*033c*/ 	.word	0x000000e8
        /*0340*/ 	.short	0x0101
        /*0342*/ 	.byte	0x3f
	.zero		1


	//   ....[40]....
        /*0344*/ 	.word	0x0000b2c0
        /*0348*/ 	.word	0x00000007
        /*034c*/ 	.word	0x00000000
        /*0350*/ 	.short	0x010a
        /*0352*/ 	.byte	0x3f
	.zero		1


	//   ....[41]....
        /*0354*/ 	.word	0x0000b340
        /*0358*/ 	.word	0x00000009
        /*035c*/ 	.word	0x00000000
        /*0360*/ 	.short	0x010a
        /*0362*/ 	.byte	0x3f
	.zero		1


	//   ....[42]....
        /*0364*/ 	.word	0x0000b3d0
        /*0368*/ 	.word	0x00000006
        /*036c*/ 	.word	0x00000000
        /*0370*/ 	.short	0x010a
        /*0372*/ 	.byte	0x3f
	.zero		1


	//   ....[43]....
        /*0374*/ 	.word	0x0000b460
        /*0378*/ 	.word	0x00000009
        /*037c*/ 	.word	0x00000000
        /*0380*/ 	.short	0x010a
        /*0382*/ 	.byte	0x3f
	.zero		1


	//   ....[44]....
        /*0384*/ 	.word	0x0000b4f0
        /*0388*/ 	.word	0x00000006
        /*038c*/ 	.word	0x00000000
        /*0390*/ 	.short	0x010a
        /*0392*/ 	.byte	0x3f
	.zero		1


	//   ....[45]....
        /*0394*/ 	.word	0x0000b580
        /*0398*/ 	.word	0x00000009
        /*039c*/ 	.word	0x00000000
        /*03a0*/ 	.short	0x010a
        /*03a2*/ 	.byte	0x3f
	.zero		1


	//   ....[46]....
        /*03a4*/ 	.word	0x0000b610
        /*03a8*/ 	.word	0x00000006
        /*03ac*/ 	.word	0x00000000
        /*03b0*/ 	.short	0x010a
        /*03b2*/ 	.byte	0x3f
	.zero		1


	//   ....[47]....
        /*03b4*/ 	.word	0x0000b6a0
        /*03b8*/ 	.word	0x00000009
        /*03bc*/ 	.word	0x00000000
        /*03c0*/ 	.short	0x010a
        /*03c2*/ 	.byte	0x3f
	.zero		1


	//   ....[48]....
        /*03c4*/ 	.word	0x0000b730
        /*03c8*/ 	.word	0x00000006
        /*03cc*/ 	.word	0x00000000
        /*03d0*/ 	.short	0x010a
        /*03d2*/ 	.byte	0x3f
	.zero		1


	//   ....[49]....
        /*03d4*/ 	.word	0x0000b7c0
        /*03d8*/ 	.word	0x00000009
        /*03dc*/ 	.word	0x00000000
        /*03e0*/ 	.short	0x010a
        /*03e2*/ 	.byte	0x3f
	.zero		1


	//   ....[50]....
        /*03e4*/ 	.word	0x0000b850
        /*03e8*/ 	.word	0x00000003
        /*03ec*/ 	.word	0x00000000
        /*03f0*/ 	.short	0x010a
        /*03f2*/ 	.byte	0x3f
	.zero		1


	//   ....[51]....
        /*03f4*/ 	.word	0x0000b8b0
        /*03f8*/ 	.word	0x000000a1
        /*03fc*/ 	.word	0x00000000
        /*0400*/ 	.short	0x010a
        /*0402*/ 	.byte	0x3f
	.zero		1


	//   ....[52]....
        /*0404*/ 	.word	0x0000b900
        /*0408*/ 	.word	0x00000003
        /*040c*/ 	.word	0x00000000
        /*0410*/ 	.short	0x010a
        /*0412*/ 	.byte	0x3f
	.zero		1


	//   ....[53]....
        /*0414*/ 	.word	0x0000b960
        /*0418*/ 	.word	0x00000005
        /*041c*/ 	.word	0x00000000
        /*0420*/ 	.short	0x010a
        /*0422*/ 	.byte	0x3f
	.zero		1


	//   ....[54]....
        /*0424*/ 	.word	0x0000b9b0
        /*0428*/ 	.word	0x000000a1
        /*042c*/ 	.word	0x00000010
        /*0430*/ 	.short	0x010a
        /*0432*/ 	.byte	0x3f
	.zero		1


	//   ....[55]....
        /*0434*/ 	.word	0x0000ba80
        /*0438*/ 	.word	0x0000000c
        /*043c*/ 	.word	0x00000058
        /*0440*/ 	.short	0x010a
        /*0442*/ 	.byte	0x3f
	.zero		1


	//   ....[56]....
        /*0444*/ 	.word	0x0000bb50
        /*0448*/ 	.word	0x00000007
        /*044c*/ 	.word	0x00000000
        /*0450*/ 	.short	0x010a
        /*0452*/ 	.byte	0x3f
	.zero		1


	//   ....[57]....
        /*0454*/ 	.word	0x0000bba0
        /*0458*/ 	.word	0x00000009
        /*045c*/ 	.word	0x00000000
        /*0460*/ 	.short	0x010a
        /*0462*/ 	.byte	0x3f
	.zero		1


	//   ....[58]....
        /*0464*/ 	.word	0x0000bbf0
        /*0468*/ 	.word	0x00000006
        /*046c*/ 	.word	0x00000000
        /*0470*/ 	.short	0x010a
        /*0472*/ 	.byte	0x3f
	.zero		1


	//   ....[59]....
        /*0474*/ 	.word	0x0000bc40
        /*0478*/ 	.word	0x00000009
        /*047c*/ 	.word	0x00000000
        /*0480*/ 	.short	0x010a
        /*0482*/ 	.byte	0x3f
	.zero		1


	//   ....[60]....
        /*0484*/ 	.word	0x0000bc90
        /*0488*/ 	.word	0x00000006
        /*048c*/ 	.word	0x00000000
        /*0490*/ 	.short	0x010a
        /*0492*/ 	.byte	0x3f
	.zero		1


	//   ....[61]....
        /*0494*/ 	.word	0x0000bce0
        /*0498*/ 	.word	0x00000009
        /*049c*/ 	.word	0x00000000
        /*04a0*/ 	.short	0x010a
        /*04a2*/ 	.byte	0x3f
	.zero		1


	//   ....[62]....
        /*04a4*/ 	.word	0x0000bd30
        /*04a8*/ 	.word	0x00000006
        /*04ac*/ 	.word	0x00000000
        /*04b0*/ 	.short	0x010a
        /*04b2*/ 	.byte	0x3f
	.zero		1


	//   ....[63]....
        /*04b4*/ 	.word	0x0000bd80
        /*04b8*/ 	.word	0x00000009
        /*04bc*/ 	.word	0x00000000
        /*04c0*/ 	.short	0x010a
        /*04c2*/ 	.byte	0x3f
	.zero		1


	//   ....[64]....
        /*04c4*/ 	.word	0x0000bdd0
        /*04c8*/ 	.word	0x00000006
        /*04cc*/ 	.word	0x00000000
        /*04d0*/ 	.short	0x010a
        /*04d2*/ 	.byte	0x3f
	.zero		1


	//   ....[65]....
        /*04d4*/ 	.word	0x0000be20
        /*04d8*/ 	.word	0x00000009
        /*04dc*/ 	.word	0x00000000
        /*04e0*/ 	.short	0x010a
        /*04e2*/ 	.byte	0x3f
	.zero		1


	//----- nvinfo : EIATTR_NUM_MBARRIERS
	.align		4
.L_37:
        /*04e4*/ 	.byte	0x03, 0x38
        /*04e6*/ 	.short	0x001c


	//----- nvinfo : EIATTR_EXIT_INSTR_OFFSETS
	.align		4
        /*04e8*/ 	.byte	0x04, 0x1c
        /*04ea*/ 	.short	(.L_39 - .L_38)


	//   ....[0]....
.L_38:
        /*04ec*/ 	.word	0x00001490


	//   ....[1]....
        /*04f0*/ 	.word	0x000014f0


	//   ....[2]....
        /*04f4*/ 	.word	0x0000a460


	//   ....[3]....
        /*04f8*/ 	.word	0x0000a490


	//   ....[4]....
        /*04fc*/ 	.word	0x0000b8a0


	//----- nvinfo : EIATTR_MAX_THREADS
	.align		4
.L_39:
        /*0500*/ 	.byte	0x04, 0x05
        /*0502*/ 	.short	(.L_41 - .L_40)
.L_40:
        /*0504*/ 	.word	0x00000180
        /*0508*/ 	.word	0x00000001
        /*050c*/ 	.word	0x00000001


	//----- nvinfo : EIATTR_CRS_STACK_SIZE
	.align		4
.L_41:
        /*0510*/ 	.byte	0x04, 0x1e
        /*0512*/ 	.short	(.L_43 - .L_42)
.L_42:
        /*0514*/ 	.word	0x00000000


	//----- nvinfo : EIATTR_CBANK_PARAM_SIZE
	.align		4
.L_43:
        /*0518*/ 	.byte	0x03, 0x19
        /*051a*/ 	.short	0x0470


	//----- nvinfo : EIATTR_PARAM_CBANK
	.align		4
        /*051c*/ 	.byte	0x04, 0x0a
        /*051e*/ 	.short	(.L_45 - .L_44)
	.align		4
.L_44:
        /*0520*/ 	.word	index@(.nv.constant0._ZN7cutlass13device_kernelINS_4gemm6kernel13GemmUniversalIN4cute5tupleIJiiiiEEENS1_10collective13CollectiveMmaINS1_34MainloopSm90TmaGmmaWarpSpecializedILi11ENS5_IJNS4_1CILi1EEENSA_ILi8EEESB_EEENS1_32KernelTmaWarpSpecializedPingpongEEENS5_IJNSA_ILi64EEENSA_ILi256EEENSA_ILi32EEEEEENS_6half_tENS5_IJlSB_lEEESK_SL_NS4_8TiledMMAINS4_8MMA_AtomIJNS4_4SM904GMMA26MMA_64x256x16_F32F16F16_SSILNSP_5MajorE0ELSR_0ELNSP_7ScaleInE1ELSS_1EEEEEENS4_6LayoutINS5_IJSB_SB_SB_EEENS5_IJNSA_ILi0EEESX_SX_EEEEENS5_IJNS4_10UnderscoreES10_S10_EEEEENS4_23SM90_TMA_LOAD_MULTICASTENS4_14ComposedLayoutINS4_7SwizzleILi2ELi4ELi3EEENS4_18smem_ptr_flag_bitsILi16EEENSV_INS5_IJSC_SI_EEENS5_IJSI_SB_EEEEEEEvNS4_8identityENS4_13SM90_TMA_LOADES1C_vS1D_EENS_8epilogue10collective6detail29Sm90TmaWarpSpecializedAdapterINS1H_15DefaultEpilogueISK_SL_SL_NS1G_6thread17LinearCombinationISK_Li1EffLNS1L_9ScaleType4KindE0ELNS_15FloatRoundStyleE2ESK_EENS1_15EpilogueDefaultEEEEEvvEEEEvNT_6ParamsE)
        /*0524*/ 	.short	0x0210
        /*0526*/ 	.short	0x0470


	//----- nvinfo : EIATTR_SW_WAR
	.align		4
.L_45:
        /*0528*/ 	.byte	0x04, 0x36
        /*052a*/ 	.short	(.L_47 - .L_46)
.L_46:
        /*052c*/ 	.word	0x00000008
.L_47:


//--------------------- .nv.callgraph             --------------------------
	.section	.nv.callgraph,"",@"SHT_CUDA_CALLGRAPH"
	.align	4
	.sectionentsize	8
	.align		4
        /*0000*/ 	.word	0x00000000
	.align		4
        /*0004*/ 	.word	0xffffffff
	.align		4
        /*0008*/ 	.word	index@(_ZN7cutlass13device_kernelINS_4gemm6kernel13GemmUniversalIN4cute5tupleIJiiiiEEENS1_10collective13CollectiveMmaINS1_34MainloopSm90TmaGmmaWarpSpecializedILi11ENS5_IJNS4_1CILi1EEENSA_ILi8EEESB_EEENS1_32KernelTmaWarpSpecializedPingpongEEENS5_IJNSA_ILi64EEENSA_ILi256EEENSA_ILi32EEEEEENS_6half_tENS5_IJlSB_lEEESK_SL_NS4_8TiledMMAINS4_8MMA_AtomIJNS4_4SM904GMMA26MMA_64x256x16_F32F16F16_SSILNSP_5MajorE0ELSR_0ELNSP_7ScaleInE1ELSS_1EEEEEENS4_6LayoutINS5_IJSB_SB_SB_EEENS5_IJNSA_ILi0EEESX_SX_EEEEENS5_IJNS4_10UnderscoreES10_S10_EEEEENS4_23SM90_TMA_LOAD_MULTICASTENS4_14ComposedLayoutINS4_7SwizzleILi2ELi4ELi3EEENS4_18smem_ptr_flag_bitsILi16EEENSV_INS5_IJSC_SI_EEENS5_IJSI_SB_EEEEEEEvNS4_8identityENS4_13SM90_TMA_LOADES1C_vS1D_EENS_8epilogue10collective6detail29Sm90TmaWarpSpecializedAdapterINS1H_15DefaultEpilogueISK_SL_SL_NS1G_6thread17LinearCombinationISK_Li1EffLNS1L_9ScaleType4KindE0ELNS_15FloatRoundStyleE2ESK_EENS1_15EpilogueDefaultEEEEEvvEEEEvNT_6ParamsE)
	.align		4
        /*000c*/ 	.word	index@(__assertfail)
	.align		4
        /*0010*/ 	.word	0x00000000
	.align		4
        /*0014*/ 	.word	0xfffffffe
	.align		4
        /*0018*/ 	.word	0x00000000
	.align		4
        /*001c*/ 	.word	0xfffffffd
	.align		4
        /*0020*/ 	.word	0x00000000
	.align		4
        /*0024*/ 	.word	0xfffffffc


//--------------------- .nv.constant4             --------------------------
	.section	.nv.constant4,"a",@progbits
	.align	8
	.align		8
.nv.constant4:
        /*0000*/ 	.dword	__assertfail
	.align		8
        /*0008*/ 	.dword	__unnamed_1
	.align		8
        /*0010*/ 	.dword	_ZN40_INTERNAL_b64f198e_4_k_cu_a696ffa5_216104cuda3std3__45__cpo5beginE
	.align		8
        /*0018*/ 	.dword	_ZN40_INTERNAL_b64f198e_4_k_cu_a696ffa5_216104cuda3std3__45__cpo3endE
	.align		8
        /*0020*/ 	.dword	_ZN40_INTERNAL_b64f198e_4_k_cu_a696ffa5_216104cuda3std3__45__cpo6cbeginE
	.align		8
        /*0028*/ 	.dword	_ZN40_INTERNAL_b64f198e_4_k_cu_a696ffa5_216104cuda3std3__45__cpo4cendE
	.align		8
        /*0030*/ 	.dword	_ZN40_INTERNAL_b64f198e_4_k_cu_a696ffa5_216104cuda3std3__442_GLOBAL__N__b64f198e_4_k_cu_a696ffa5_216106ignoreE
	.align		8
        /*0038*/ 	.dword	_ZN40_INTERNAL_b64f198e_4_k_cu_a696ffa5_216104cuda3std3__419piecewise_constructE
	.align		8
        /*0040*/ 	.dword	_ZN40_INTERNAL_b64f198e_4_k_cu_a696ffa5_216104cuda3std3__48in_placeE
	.align		8
        /*0048*/ 	.dword	_ZN40_INTERNAL_b64f198e_4_k_cu_a696ffa5_216104cuda3std6ranges3__45__cpo4swapE
	.align		8
        /*0050*/ 	.dword	_ZN40_INTERNAL_b64f198e_4_k_cu_a696ffa5_216104cuda3std6ranges3__45__cpo9iter_moveE
	.align		8
        /*0058*/ 	.dword	_ZN40_INTERNAL_b64f198e_4_k_cu_a696ffa5_216104cute7productE
	.align		8
        /*0060*/ 	.dword	_ZN40_INTERNAL_b64f198e_4_k_cu_a696ffa5_216104cute1_E
	.align		8
        /*0068*/ 	.dword	$str$22
	.align		8
        /*0070*/ 	.dword	$str$23


//--------------------- .text._ZN7cutlass13device_kernelINS_4gemm6kernel13GemmUniversalIN4cute5tupleIJiiiiEEENS1_10collective13CollectiveMmaINS1_34MainloopSm90TmaGmmaWarpSpecializedILi11ENS5_IJNS4_1CILi1EEENSA_ILi8EEESB_EEENS1_32KernelTmaWarpSpecializedPingpongEEENS5_IJNSA_ILi64EEENSA_ILi256EEENSA_ILi32EEEEEENS_6half_tENS5_IJlSB_lEEESK_SL_NS4_8TiledMMAINS4_8MMA_AtomIJNS4_4SM904GMMA26MMA_64x256x16_F32F16F16_SSILNSP_5MajorE0ELSR_0ELNSP_7ScaleInE1ELSS_1EEEEEENS4_6LayoutINS5_IJSB_SB_SB_EEENS5_IJNSA_ILi0EEESX_SX_EEEEENS5_IJNS4_10UnderscoreES10_S10_EEEEENS4_23SM90_TMA_LOAD_MULTICASTENS4_14ComposedLayoutINS4_7SwizzleILi2ELi4ELi3EEENS4_18smem_ptr_flag_bitsILi16EEENSV_INS5_IJSC_SI_EEENS5_IJSI_SB_EEEEEEEvNS4_8identityENS4_13SM90_TMA_LOADES1C_vS1D_EENS_8epilogue10collective6detail29Sm90TmaWarpSpecializedAdapterINS1H_15DefaultEpilogueISK_SL_SL_NS1G_6thread17LinearCombinationISK_Li1EffLNS1L_9ScaleType4KindE0ELNS_15FloatRoundStyleE2ESK_EENS1_15EpilogueDefaultEEEEEvvEEEEvNT_6ParamsE --------------------------
	.section	.text._ZN7cutlass13device_kernelINS_4gemm6kernel13GemmUniversalIN4cute5tupleIJiiiiEEENS1_10collective13CollectiveMmaINS1_34MainloopSm90TmaGmmaWarpSpecializedILi11ENS5_IJNS4_1CILi1EEENSA_ILi8EEESB_EEENS1_32KernelTmaWarpSpecializedPingpongEEENS5_IJNSA_ILi64EEENSA_ILi256EEENSA_ILi32EEEEEENS_6half_tENS5_IJlSB_lEEESK_SL_NS4_8TiledMMAINS4_8MMA_AtomIJNS4_4SM904GMMA26MMA_64x256x16_F32F16F16_SSILNSP_5MajorE0ELSR_0ELNSP_7ScaleInE1ELSS_1EEEEEENS4_6LayoutINS5_IJSB_SB_SB_EEENS5_IJNSA_ILi0EEESX_SX_EEEEENS5_IJNS4_10UnderscoreES10_S10_EEEEENS4_23SM90_TMA_LOAD_MULTICASTENS4_14ComposedLayoutINS4_7SwizzleILi2ELi4ELi3EEENS4_18smem_ptr_flag_bitsILi16EEENSV_INS5_IJSC_SI_EEENS5_IJSI_SB_EEEEEEEvNS4_8identityENS4_13SM90_TMA_LOADES1C_vS1D_EENS_8epilogue10collective6detail29Sm90TmaWarpSpecializedAdapterINS1H_15DefaultEpilogueISK_SL_SL_NS1G_6thread17LinearCombinationISK_Li1EffLNS1L_9ScaleType4KindE0ELNS_15FloatRoundStyleE2ESK_EENS1_15EpilogueDefaultEEEEEvvEEEEvNT_6ParamsE,"ax",@progbits
	.align	128
.text._ZN7cutlass13device_kernelINS_4gemm6kernel13GemmUniversalIN4cute5tupleIJiiiiEEENS1_10collective13CollectiveMmaINS1_34MainloopSm90TmaGmmaWarpSpecializedILi11ENS5_IJNS4_1CILi1EEENSA_ILi8EEESB_EEENS1_32KernelTmaWarpSpecializedPingpongEEENS5_IJNSA_ILi64EEENSA_ILi256EEENSA_ILi32EEEEEENS_6half_tENS5_IJlSB_lEEESK_SL_NS4_8TiledMMAINS4_8MMA_AtomIJNS4_4SM904GMMA26MMA_64x256x16_F32F16F16_SSILNSP_5MajorE0ELSR_0ELNSP_7ScaleInE1ELSS_1EEEEEENS4_6LayoutINS5_IJSB_SB_SB_EEENS5_IJNSA_ILi0EEESX_SX_EEEEENS5_IJNS4_10UnderscoreES10_S10_EEEEENS4_23SM90_TMA_LOAD_MULTICASTENS4_14ComposedLayoutINS4_7SwizzleILi2ELi4ELi3EEENS4_18smem_ptr_flag_bitsILi16EEENSV_INS5_IJSC_SI_EEENS5_IJSI_SB_EEEEEEEvNS4_8identityENS4_13SM90_TMA_LOADES1C_vS1D_EENS_8epilogue10collective6detail29Sm90TmaWarpSpecializedAdapterINS1H_15DefaultEpilogueISK_SL_SL_NS1G_6thread17LinearCombinationISK_Li1EffLNS1L_9ScaleType4KindE0ELNS_15FloatRoundStyleE2ESK_EENS1_15EpilogueDefaultEEEEEvvEEEEvNT_6ParamsE:
        .type           _ZN7cutlass13device_kernelINS_4gemm6kernel13GemmUniversalIN4cute5tupleIJiiiiEEENS1_10collective13CollectiveMmaINS1_34MainloopSm90TmaGmmaWarpSpecializedILi11ENS5_IJNS4_1CILi1EEENSA_ILi8EEESB_EEENS1_32KernelTmaWarpSpecializedPingpongEEENS5_IJNSA_ILi64EEENSA_ILi256EEENSA_ILi32EEEEEENS_6half_tENS5_IJlSB_lEEESK_SL_NS4_8TiledMMAINS4_8MMA_AtomIJNS4_4SM904GMMA26MMA_64x256x16_F32F16F16_SSILNSP_5MajorE0ELSR_0ELNSP_7ScaleInE1ELSS_1EEEEEENS4_6LayoutINS5_IJSB_SB_SB_EEENS5_IJNSA_ILi0EEESX_SX_EEEEENS5_IJNS4_10UnderscoreES10_S10_EEEEENS4_23SM90_TMA_LOAD_MULTICASTENS4_14ComposedLayoutINS4_7SwizzleILi2ELi4ELi3EEENS4_18smem_ptr_flag_bitsILi16EEENSV_INS5_IJSC_SI_EEENS5_IJSI_SB_EEEEEEEvNS4_8identityENS4_13SM90_TMA_LOADES1C_vS1D_EENS_8epilogue10collective6detail29Sm90TmaWarpSpecializedAdapterINS1H_15DefaultEpilogueISK_SL_SL_NS1G_6thread17LinearCombinationISK_Li1EffLNS1L_9ScaleType4KindE0ELNS_15FloatRoundStyleE2ESK_EENS1_15EpilogueDefaultEEEEEvvEEEEvNT_6ParamsE,@function
        .size           _ZN7cutlass13device_kernelINS_4gemm6kernel13GemmUniversalIN4cute5tupleIJiiiiEEENS1_10collective13CollectiveMmaINS1_34MainloopSm90TmaGmmaWarpSpecializedILi11ENS5_IJNS4_1CILi1EEENSA_ILi8EEESB_EEENS1_32KernelTmaWarpSpecializedPingpongEEENS5_IJNSA_ILi64EEENSA_ILi256EEENSA_ILi32EEEEEENS_6half_tENS5_IJlSB_lEEESK_SL_NS4_8TiledMMAINS4_8MMA_AtomIJNS4_4SM904GMMA26MMA_64x256x16_F32F16F16_SSILNSP_5MajorE0ELSR_0ELNSP_7ScaleInE1ELSS_1EEEEEENS4_6LayoutINS5_IJSB_SB_SB_EEENS5_IJNSA_ILi0EEESX_SX_EEEEENS5_IJNS4_10UnderscoreES10_S10_EEEEENS4_23SM90_TMA_LOAD_MULTICASTENS4_14ComposedLayoutINS4_7SwizzleILi2ELi4ELi3EEENS4_18smem_ptr_flag_bitsILi16EEENSV_INS5_IJSC_SI_EEENS5_IJSI_SB_EEEEEEEvNS4_8identityENS4_13SM90_TMA_LOADES1C_vS1D_EENS_8epilogue10collective6detail29Sm90TmaWarpSpecializedAdapterINS1H_15DefaultEpilogueISK_SL_SL_NS1G_6thread17LinearCombinationISK_Li1EffLNS1L_9ScaleType4KindE0ELNS_15FloatRoundStyleE2ESK_EENS1_15EpilogueDefaultEEEEEvvEEEEvNT_6ParamsE,(.L_x_344 - _ZN7cutlass13device_kernelINS_4gemm6kernel13GemmUniversalIN4cute5tupleIJiiiiEEENS1_10collective13CollectiveMmaINS1_34MainloopSm90TmaGmmaWarpSpecializedILi11ENS5_IJNS4_1CILi1EEENSA_ILi8EEESB_EEENS1_32KernelTmaWarpSpecializedPingpongEEENS5_IJNSA_ILi64EEENSA_ILi256EEENSA_ILi32EEEEEENS_6half_tENS5_IJlSB_lEEESK_SL_NS4_8TiledMMAINS4_8MMA_AtomIJNS4_4SM904GMMA26MMA_64x256x16_F32F16F16_SSILNSP_5MajorE0ELSR_0ELNSP_7ScaleInE1ELSS_1EEEEEENS4_6LayoutINS5_IJSB_SB_SB_EEENS5_IJNSA_ILi0EEESX_SX_EEEEENS5_IJNS4_10UnderscoreES10_S10_EEEEENS4_23SM90_TMA_LOAD_MULTICASTENS4_14ComposedLayoutINS4_7SwizzleILi2ELi4ELi3EEENS4_18smem_ptr_flag_bitsILi16EEENSV_INS5_IJSC_SI_EEENS5_IJSI_SB_EEEEEEEvNS4_8identityENS4_13SM90_TMA_LOADES1C_vS1D_EENS_8epilogue10collective6detail29Sm90TmaWarpSpecializedAdapterINS1H_15DefaultEpilogueISK_SL_SL_NS1G_6thread17LinearCombinationISK_Li1EffLNS1L_9ScaleType4KindE0ELNS_15FloatRoundStyleE2ESK_EENS1_15EpilogueDefaultEEEEEvvEEEEvNT_6ParamsE)
        .other          _ZN7cutlass13device_kernelINS_4gemm6kernel13GemmUniversalIN4cute5tupleIJiiiiEEENS1_10collective13CollectiveMmaINS1_34MainloopSm90TmaGmmaWarpSpecializedILi11ENS5_IJNS4_1CILi1EEENSA_ILi8EEESB_EEENS1_32KernelTmaWarpSpecializedPingpongEEENS5_IJNSA_ILi64EEENSA_ILi256EEENSA_ILi32EEEEEENS_6half_tENS5_IJlSB_lEEESK_SL_NS4_8TiledMMAINS4_8MMA_AtomIJNS4_4SM904GMMA26MMA_64x256x16_F32F16F16_SSILNSP_5MajorE0ELSR_0ELNSP_7ScaleInE1ELSS_1EEEEEENS4_6LayoutINS5_IJSB_SB_SB_EEENS5_IJNSA_ILi0EEESX_SX_EEEEENS5_IJNS4_10UnderscoreES10_S10_EEEEENS4_23SM90_TMA_LOAD_MULTICASTENS4_14ComposedLayoutINS4_7SwizzleILi2ELi4ELi3EEENS4_18smem_ptr_flag_bitsILi16EEENSV_INS5_IJSC_SI_EEENS5_IJSI_SB_EEEEEEEvNS4_8identityENS4_13SM90_TMA_LOADES1C_vS1D_EENS_8epilogue10collective6detail29Sm90TmaWarpSpecializedAdapterINS1H_15DefaultEpilogueISK_SL_SL_NS1G_6thread17LinearCombinationISK_Li1EffLNS1L_9ScaleType4KindE0ELNS_15FloatRoundStyleE2ESK_EENS1_15EpilogueDefaultEEEEEvvEEEEvNT_6ParamsE,@"STO_CUDA_ENTRY STV_DEFAULT"
_ZN7cutlass13device_kernelINS_4gemm6kernel13GemmUniversalIN4cute5tupleIJiiiiEEENS1_10collective13CollectiveMmaINS1_34MainloopSm90TmaGmmaWarpSpecializedILi11ENS5_IJNS4_1CILi1EEENSA_ILi8EEESB_EEENS1_32KernelTmaWarpSpecializedPingpongEEENS5_IJNSA_ILi64EEENSA_ILi256EEENSA_ILi32EEEEEENS_6half_tENS5_IJlSB_lEEESK_SL_NS4_8TiledMMAINS4_8MMA_AtomIJNS4_4SM904GMMA26MMA_64x256x16_F32F16F16_SSILNSP_5MajorE0ELSR_0ELNSP_7ScaleInE1ELSS_1EEEEEENS4_6LayoutINS5_IJSB_SB_SB_EEENS5_IJNSA_ILi0EEESX_SX_EEEEENS5_IJNS4_10UnderscoreES10_S10_EEEEENS4_23SM90_TMA_LOAD_MULTICASTENS4_14ComposedLayoutINS4_7SwizzleILi2ELi4ELi3EEENS4_18smem_ptr_flag_bitsILi16EEENSV_INS5_IJSC_SI_EEENS5_IJSI_SB_EEEEEEEvNS4_8identityENS4_13SM90_TMA_LOADES1C_vS1D_EENS_8epilogue10collective6detail29Sm90TmaWarpSpecializedAdapterINS1H_15DefaultEpilogueISK_SL_SL_NS1G_6thread17LinearCombinationISK_Li1EffLNS1L_9ScaleType4KindE0ELNS_15FloatRoundStyleE2ESK_EENS1_15EpilogueDefaultEEEEEvvEEEEvNT_6ParamsE:
[----:B------:R-:W0:Y:S02]  /*0000*/  LDC R1, c[0x0][0x28] ;  /* 0x00000a00ff017b82 */ /* 0x000e240000000800 */
[----:B0-----:R-:W-:Y:S01]  /*0010*/  VIADD R1, R1, 0xfffffff8 ;  /* 0xfffffff801017836 */ /* 0x001fe20000000000 */
[----:B------:R-:W0:Y:S01]  /*0020*/  S2R R4, SR_TID.X ;  /* 0x0000000000047919 */ /* 0x000e220000002100 */
[----:B------:R-:W-:Y:S01]  /*0030*/  ELECT P0, URZ, PT ;  /* 0x00000000003f782f */ /* 0x000fe20003800000 */
[----:B------:R-:W-:Y:S01]  /*0040*/  BSSY B0, `(.L_x_0) ;  /* 0x000000f000007945 */ /* 0x000fe20003800000 */
[--C-:B0-----:R-:W-:Y:S02]  /*0050*/  SHF.R.U32.HI R0, RZ, 0x5, R4.reuse ;  /* 0x00000005ff007819 */ /* 0x101fe40000011604 */
[----:B------:R-:W-:-:S03]  /*0060*/  SHF.R.U32.HI R7, RZ, 0x7, R4 ;  /* 0x00000007ff077819 */ /* 0x000fc60000011604 */
[----:B------:R-:W0:Y:S04]  /*0070*/  SHFL.IDX PT, R2, R0, RZ, 0x1f ;  /* 0x00001fff00027589 */ /* 0x000e2800000e0000 */
[----:B------:R1:W2:Y:S01]  /*0080*/  SHFL.IDX PT, R10, R7, RZ, 0x1f ;  /* 0x00001fff070a7589 */ /* 0x0002a200000e0000 */
[----:B0-----:R-:W-:-:S13]  /*0090*/  ISETP.NE.OR P0, PT, R2, RZ, !P0 ;  /* 0x000000ff0200720c */ /* 0x001fda0004705670 */
[----:B-12---:R-:W-:Y:S05]  /*00a0*/  @P0 BRA `(.L_x_1) ;  /* 0x0000000000200947 */ /* 0x006fea0003800000 */
[----:B------:R-:W-:Y:S02]  /*00b0*/  ULDC.64 UR4, c[0x0][0x198] ;  /* 0x0000660000047ab9 */ /* 0x000fe40000000a00 */
[----:B------:R-:W-:Y:S02]  /*00c0*/  UIADD3 UR6, UP0, UR4, 0xf0, URZ ;  /* 0x000000f004067890 */ /* 0x000fe4000ff1e03f */
[----:B------:R-:W-:Y:S02]  /*00d0*/  UIADD3 UR4, UP1, UR4, 0x1f0, URZ ;  /* 0x000001f004047890 */ /* 0x000fe4000ff3e03f */
[----:B------:R-:W-:Y:S02]  /*00e0*/  UIADD3.X UR7, URZ, UR5, URZ, UP0, !UPT ;  /* 0x000000053f077290 */ /* 0x000fe400087fe43f */
[----:B------:R-:W-:-:S07]  /*00f0*/  UIADD3.X UR5, URZ, UR5, URZ, UP1, !UPT ;  /* 0x000000053f057290 */ /* 0x000fce0008ffe43f */
[----:B------:R0:W-:Y:S02]  /*0100*/  UTMACCTL.PF [UR6] ;  /* 0x00000000060079b9 */ /* 0x0001e40008040000 */
[----:B------:R0:W-:Y:S02]  /*0110*/  UTMACCTL.PF [UR4] ;  /* 0x00000000040079b9 */ /* 0x0001e40008040000 */
[----:B0-----:R-:W-:Y:S01]  /*0120*/  NOP ;  /* 0x0000000000007918 */ /* 0x001fe20000000000 */
.L_x_1:
[----:B------:R-:W-:Y:S05]  /*0130*/  BSYNC B0 ;  /* 0x0000000000007941 */ /* 0x000fea0003800000 */
.L_x_0:
[----:B------:R-:W0:Y:S02]  /*0140*/  SHFL.IDX PT, R8, R0, RZ, 0x1f ;  /* 0x00001fff00087589 */ /* 0x000e2400000e0000 */
[----:B0-----:R-:W-:-:S13]  /*0150*/  ISETP.NE.AND P0, PT, R8, RZ, PT ;  /* 0x000000ff0800720c */ /* 0x001fda0003f05270 */
[----:B------:R-:W-:Y:S05]  /*0160*/  @P0 BRA `(.L_x_2) ;  /* 0x00000000009c0947 */ /* 0x000fea0003800000 */
[----:B------:R-:W-:Y:S01]  /*0170*/  ELECT P0, URZ, PT ;  /* 0x00000000003f782f */ /* 0x000fe20003800000 */
[----:B------:R-:W-:-:S12]  /*0180*/  BSSY B0, `(.L_x_2) ;  /* 0x0000025000007945 */ /* 0x000fd80003800000 */
[----:B------:R-:W-:Y:S05]  /*0190*/  @!P0 BRA `(.L_x_3) ;  /* 0x00000000008c8947 */ /* 0x000fea0003800000 */
[----:B------:R-:W0:Y:S01]  /*01a0*/  S2UR UR8, SR_CgaCtaId ;  /* 0x00000000000879c3 */ /* 0x000e220000008800 */
[----:B------:R-:W-:Y:S01]  /*01b0*/  UMOV UR4, 0x400 ;  /* 0x0000040000047882 */ /* 0x000fe20000000000 */
[----:B------:R-:W-:Y:S01]  /*01c0*/  UMOV UR5, 0x1 ;  /* 0x0000000100057882 */ /* 0x000fe20000000000 */
[----:B------:R-:W-:Y:S02]  /*01d0*/  UMOV UR6, 0x8 ;  /* 0x0000000800067882 */ /* 0x000fe40000000000 */
[----:B------:R-:W-:-:S04]  /*01e0*/  UIADD3 UR6, -UR6, 0x100000, URZ ;  /* 0x0010000006067890 */ /* 0x000fc8000fffe13f */
[----:B------:R-:W-:Y:S02]  /*01f0*/  USHF.L.U32 UR7, UR6, 0xb, URZ ;  /* 0x0000000b06077899 */ /* 0x000fe4000800063f */
[----:B------:R-:W-:Y:S02]  /*0200*/  USHF.L.U32 UR6, UR6, 0x1, URZ ;  /* 0x0000000106067899 */ /* 0x000fe4000800063f */
[----:B0-----:R-:W-:Y:S02]  /*0210*/  ULEA UR8, UR8, UR4, 0x18 ;  /* 0x0000000408087291 */ /* 0x001fe4000f8ec03f */
[----:B------:R-:W-:-:S04]  /*0220*/  UIADD3 UR4, -UR5, 0x100000, URZ ;  /* 0x0010000005047890 */ /* 0x000fc8000fffe13f */
[----:B------:R-:W-:Y:S02]  /*0230*/  USHF.L.U32 UR5, UR4, 0xb, URZ ;  /* 0x0000000b04057899 */ /* 0x000fe4000800063f */
[----:B------:R-:W-:Y:S01]  /*0240*/  USHF.L.U32 UR4, UR4, 0x1, URZ ;  /* 0x0000000104047899 */ /* 0x000fe2000800063f */
[----:B------:R-:W0:Y:S11]  /*0250*/  FENCE.VIEW.ASYNC.S ;  /* 0x00000000000073c6 */ /* 0x000e360000000000 */
[----:B0-----:R0:W1:Y:S01]  /*0260*/  SYNCS.EXCH.64 URZ, [UR8], UR4 ;  /* 0x00000004083f75b2 */ /* 0x0010620008000100 */
[----:B------:R0:W2:Y:S01]  /*0270*/  SYNCS.EXCH.64 URZ, [UR8+0x58], UR6 ;  /* 0x00005806083f75b2 */ /* 0x0000a20008000100 */
[----:B------:R0:W3:Y:S01]  /*0280*/  SYNCS.EXCH.64 URZ, [UR8+0x8], UR4 ;  /* 0x00000804083f75b2 */ /* 0x0000e20008000100 */
[----:B------:R0:W4:Y:S01]  /*0290*/  SYNCS.EXCH.64 URZ, [UR8+0x60], UR6 ;  /* 0x00006006083f75b2 */ /* 0x0001220008000100 */
[----:B------:R0:W0:Y:S01]  /*02a0*/  SYNCS.EXCH.64 URZ, [UR8+0x10], UR4 ;  /* 0x00001004083f75b2 */ /* 0x0000220008000100 */
        /* <DEDUP_REMOVED lines=17> */
[----:B------:R-:W-:Y:S01]  /*03c0*/  NOP ;  /* 0x0000000000007918 */ /* 0x000fe20000000000 */
.L_x_3:
[----:B0-----:R-:W-:Y:S05]  /*03d0*/  BSYNC B0 ;  /* 0x0000000000007941 */ /* 0x001fea0003800000 */
.L_x_2:
[----:B------:R-:W0:Y:S01]  /*03e0*/  SHFL.IDX PT, R9, R0, RZ, 0x1f ;  /* 0x00001fff00097589 */ /* 0x000e2200000e0000 */
[----:B------:R-:W5:Y:S01]  /*03f0*/  S2UR UR12, SR_CTAID.X ;  /* 0x00000000000c79c3 */ /* 0x000f620000002500 */
[----:B------:R-:W-:Y:S02]  /*0400*/  SHF.R.S32.HI R3, RZ, 0x1f, R4 ;  /* 0x0000001fff037819 */ /* 0x000fe40000011404 */
[----:B------:R-:W-:Y:S01]  /*0410*/  ELECT P0, URZ, PT ;  /* 0x00000000003f782f */ /* 0x000fe20003800000 */
[----:B------:R-:W1:Y:S01]  /*0420*/  SHFL.IDX PT, R5, R0, RZ, 0x1f ;  /* 0x00001fff00057589 */ /* 0x000e6200000e0000 */
[----:B------:R-:W-:Y:S02]  /*0430*/  ELECT P1, URZ, PT ;  /* 0x00000000003f782f */ /* 0x000fe40003820000 */
[----:B------:R-:W-:Y:S01]  /*0440*/  LEA.HI R3, R3, R4, RZ, 0x7 ;  /* 0x0000000403037211 */ /* 0x000fe200078f38ff */
[----:B------:R-:W-:Y:S01]  /*0450*/  ULDC UR4, c[0x0][0x150] ;  /* 0x0000540000047ab9 */ /* 0x000fe20000000800 */
[----:B------:R-:W2:Y:S01]  /*0460*/  S2R R6, SR_CTAID.Y ;  /* 0x0000000000067919 */ /* 0x000ea20000002600 */
[----:B------:R-:W-:Y:S01]  /*0470*/  SHF.R.S32.HI R11, RZ, 0x1f, R8 ;  /* 0x0000001fff0b7819 */ /* 0x000fe20000011408 */
[----:B------:R-:W3:Y:S01]  /*0480*/  LDC R21, c[0x0][0x148] ;  /* 0x00005200ff157b82 */ /* 0x000ee20000000800 */
[----:B------:R-:W-:Y:S01]  /*0490*/  LOP3.LUT R3, R3, 0xffffff80, RZ, 0xc0, !PT ;  /* 0xffffff8003037812 */ /* 0x000fe200078ec0ff */
[----:B------:R-:W-:Y:S01]  /*04a0*/  UMOV UR11, 0x80 ;  /* 0x00000080000b7882 */ /* 0x000fe20000000000 */
[----:B------:R-:W-:Y:S01]  /*04b0*/  LEA.HI R11, R11, R8, RZ, 0x2 ;  /* 0x000000080b0b7211 */ /* 0x000fe200078f10ff */
[----:B------:R-:W-:Y:S01]  /*04c0*/  NOP ;  /* 0x0000000000007918 */ /* 0x000fe20000000000 */
[----:B------:R-:W-:Y:S01]  /*04d0*/  NOP ;  /* 0x0000000000007918 */ /* 0x000fe20000000000 */
[----:B------:R-:W-:Y:S01]  /*04e0*/  IMAD.IADD R3, R4, 0x1, -R3 ;  /* 0x0000000104037824 */ /* 0x000fe200078e0a03 */
[----:B------:R-:W-:Y:S01]  /*04f0*/  LOP3.LUT R11, R11, 0x3ffffffc, RZ, 0xc0, !PT ;  /* 0x3ffffffc0b0b7812 */ /* 0x000fe200078ec0ff */
[----:B------:R-:W4:Y:S01]  /*0500*/  LDC R15, c[0x0][0x140] ;  /* 0x00005000ff0f7b82 */ /* 0x000f220000000800 */
[C---:B------:R-:W-:Y:S01]  /*0510*/  VIADD R35, R10.reuse, 0xffffffff ;  /* 0xffffffff0a237836 */ /* 0x040fe20000000000 */
[----:B------:R-:W-:-:S02]  /*0520*/  ISETP.NE.AND P2, PT, R10, RZ, PT ;  /* 0x000000ff0a00720c */ /* 0x000fc40003f45270 */
[----:B------:R-:W-:Y:S01]  /*0530*/  SHF.R.S32.HI R14, RZ, 0x1f, R3 ;  /* 0x0000001fff0e7819 */ /* 0x000fe20000011403 */
[----:B------:R-:W-:Y:S01]  /*0540*/  IMAD.IADD R11, R8, 0x1, -R11 ;  /* 0x00000001080b7824 */ /* 0x000fe200078e0a0b */
[----:B0-----:R-:W-:Y:S02]  /*0550*/  ISETP.NE.OR P0, PT, R9, RZ, !P0 ;  /* 0x000000ff0900720c */ /* 0x001fe40004705670 */
[----:B-----5:R-:W-:Y:S01]  /*0560*/  I2FP.F32.U32 R12, UR12 ;  /* 0x0000000c000c7c45 */ /* 0x020fe20008201000 */
[----:B------:R-:W0:Y:S01]  /*0570*/  LDC R13, c[0x0][0x144] ;  /* 0x00005100ff0d7b82 */ /* 0x000e220000000800 */
[----:B-1----:R-:W-:Y:S02]  /*0580*/  ISETP.NE.OR P1, PT, R5, RZ, !P1 ;  /* 0x000000ff0500720c */ /* 0x002fe40004f25670 */
[----:B------:R-:W-:Y:S01]  /*0590*/  LEA.HI R0, R14, R3, RZ, 0x3 ;  /* 0x000000030e007211 */ /* 0x000fe200078f18ff */
[----:B------:R-:W-:Y:S01]  /*05a0*/  FMUL R12, R12, UR4 ;  /* 0x000000040c0c7c20 */ /* 0x000fe20008400000 */
[----:B------:R-:W-:Y:S01]  /*05b0*/  ULDC UR4, c[0x0][0x154] ;  /* 0x0000550000047ab9 */ /* 0x000fe20000000800 */
[----:B------:R-:W-:-:S02]  /*05c0*/  SHF.R.S32.HI R5, RZ, 0x1f, R2 ;  /* 0x0000001fff057819 */ /* 0x000fc40000011402 */
[--C-:B------:R-:W-:Y:S02]  /*05d0*/  SHF.R.S32.HI R9, RZ, 0x3, R0.reuse ;  /* 0x00000003ff097819 */ /* 0x100fe40000011400 */
[----:B------:R-:W-:Y:S01]  /*05e0*/  VOTEU.ALL UP0, P0 ;  /* 0x00000000003f7886 */ /* 0x000fe20000000000 */
[----:B------:R-:W-:Y:S01]  /*05f0*/  SHF.R.S32.HI R0, RZ, 0x1f, R0 ;  /* 0x0000001fff007819 */ /* 0x000fe20000011400 */
[----:B------:R-:W1:Y:S01]  /*0600*/  F2I.U32.TRUNC.NTZ R12, R12 ;  /* 0x0000000c000c7305 */ /* 0x000e62000020f000 */
[----:B--2---:R-:W-:Y:S01]  /*0610*/  I2FP.F32.U32 R8, R6 ;  /* 0x0000000600087245 */ /* 0x004fe20000201000 */
[----:B------:R-:W-:Y:S01]  /*0620*/  VOTEU.ALL UP1, P1 ;  /* 0x00000000003f7886 */ /* 0x000fe20000820000 */
[----:B------:R-:W2:Y:S01]  /*0630*/  @!UP0 S2UR UR7, SR_CgaCtaId ;  /* 0x00000000000789c3 */ /* 0x000ea20000008800 */
[----:B------:R-:W-:Y:S01]  /*0640*/  LEA.HI R0, R0, R9, RZ, 0x2 ;  /* 0x0000000900007211 */ /* 0x000fe200078f10ff */
[----:B------:R-:W-:Y:S01]  /*0650*/  @!UP0 UMOV UR6, 0x400 ;  /* 0x0000040000068882 */ /* 0x000fe20000000000 */
[----:B------:R-:W-:Y:S01]  /*0660*/  FMUL R8, R8, UR4 ;  /* 0x0000000408087c20 */ /* 0x000fe20008400000 */
[----:B------:R-:W-:Y:S01]  /*0670*/  LEA.HI R5, R5, R2, RZ, 0x2 ;  /* 0x0000000205057211 */ /* 0x000fe200078f10ff */
[----:B------:R-:W-:Y:S01]  /*0680*/  UMOV UR4, 0x20 ;  /* 0x0000002000047882 */ /* 0x000fe20000000000 */
[----:B------:R-:W-:Y:S01]  /*0690*/  LOP3.LUT R0, R0, 0xfffffffc, RZ, 0xc0, !PT ;  /* 0xfffffffc00007812 */ /* 0x000fe200078ec0ff */
[----:B------:R-:W-:-:S04]  /*06a0*/  @!UP0 UIADD3 UR4, -UR4, 0x100000, URZ ;  /* 0x0010000004048890 */ /* 0x000fc8000fffe13f */
[----:B------:R-:W-:Y:S02]  /*06b0*/  @!UP0 USHF.L.U32 UR5, UR4, 0xb, URZ ;  /* 0x0000000b04058899 */ /* 0x000fe4000800063f */
[----:B------:R-:W-:Y:S01]  /*06c0*/  @!UP0 USHF.L.U32 UR4, UR4, 0x1, URZ ;  /* 0x0000000104048899 */ /* 0x000fe2000800063f */
[----:B------:R-:W5:Y:S01]  /*06d0*/  @!UP1 S2UR UR10, SR_CgaCtaId ;  /* 0x00000000000a99c3 */ /* 0x000f620000008800 */
[----:B------:R-:W3:Y:S01]  /*06e0*/  F2I.U32.TRUNC.NTZ R8, R8 ;  /* 0x0000000800087305 */ /* 0x000ee2000020f000 */
[----:B------:R-:W-:Y:S01]  /*06f0*/  LOP3.LUT R5, R5, 0xfffffffc, RZ, 0xc0, !PT ;  /* 0xfffffffc05057812 */ /* 0x000fe200078ec0ff */
[----:B------:R-:W-:Y:S01]  /*0700*/  IMAD.IADD R0, R9, 0x1, -R0 ;  /* 0x0000000109007824 */ /* 0x000fe200078e0a00 */
[----:B------:R-:W-:Y:S01]  /*0710*/  @!UP1 UMOV UR9, 0x400 ;  /* 0x0000040000099882 */ /* 0x000fe20000000000 */
[----:B-1----:R-:W-:Y:S01]  /*0720*/  IMAD.MOV R12, RZ, RZ, -R12 ;  /* 0x000000ffff0c7224 */ /* 0x002fe200078e0a0c */
[----:B------:R-:W-:Y:S01]  /*0730*/  VOTEU.ALL UP2, P1 ;  /* 0x00000000003f7886 */ /* 0x000fe20000840000 */
[----:B------:R-:W-:Y:S01]  /*0740*/  IMAD R0, R11, 0x4, R0 ;  /* 0x000000040b007824 */ /* 0x000fe200078e0200 */
[----:B------:R-:W-:Y:S01]  /*0750*/  VOTEU.ALL UP3, P1 ;  /* 0x00000000003f7886 */ /* 0x000fe20000860000 */
[----:B------:R-:W-:Y:S01]  /*0760*/  IMAD.IADD R5, R2, 0x1, -R5 ;  /* 0x0000000102057824 */ /* 0x000fe200078e0a05 */
[----:B------:R-:W-:Y:S01]  /*0770*/  VOTEU.ALL UP4, P1 ;  /* 0x00000000003f7886 */ /* 0x000fe20000880000 */
[C---:B------:R-:W-:Y:S01]  /*0780*/  IMAD.SHL.U32 R9, R0.reuse, 0x4, RZ ;  /* 0x0000000400097824 */ /* 0x040fe200078e00ff */
[----:B------:R-:W-:Y:S01]  /*0790*/  VOTEU.ALL UP5, P1 ;  /* 0x00000000003f7886 */ /* 0x000fe200008a0000 */
[----:B----4-:R-:W-:Y:S01]  /*07a0*/  ISETP.EQ.U32.AND P3, PT, R15, 0x1, PT ;  /* 0x000000010f00780c */ /* 0x010fe20003f62070 */
[----:B0-----:R-:W-:Y:S01]  /*07b0*/  IMAD R20, R13, R12, UR12 ;  /* 0x0000000c0d147e24 */ /* 0x001fe2000f8e020c */
[----:B------:R-:W-:Y:S01]  /*07c0*/  ISETP.NE.AND P1, PT, R5, 0x3, PT ;  /* 0x000000030500780c */ /* 0x000fe20003f25270 */
[----:B--2---:R-:W-:Y:S01]  /*07d0*/  @!UP0 ULEA UR8, UR7, UR6, 0x18 ;  /* 0x0000000607088291 */ /* 0x004fe2000f8ec03f */
[----:B---3--:R-:W-:Y:S01]  /*07e0*/  IMAD.MOV R24, RZ, RZ, -R8 ;  /* 0x000000ffff187224 */ /* 0x008fe200078e0a08 */
[----:B------:R-:W-:Y:S01]  /*07f0*/  LOP3.LUT R152, R0, 0xc, R9, 0x78, !PT ;  /* 0x0000000c00987812 */ /* 0x000fe200078e7809 */
[----:B------:R-:W-:-:S04]  /*0800*/  @!UP1 UIADD3 UR6, -UR11, 0x100000, URZ ;  /* 0x001000000b069890 */ /* 0x000fc8000fffe13f */
[----:B------:R-:W-:Y:S02]  /*0810*/  @!UP1 USHF.L.U32 UR7, UR6, 0xb, URZ ;  /* 0x0000000b06079899 */ /* 0x000fe4000800063f */
[----:B------:R-:W-:Y:S01]  /*0820*/  @!UP1 USHF.L.U32 UR6, UR6, 0x1, URZ ;  /* 0x0000000106069899 */ /* 0x000fe2000800063f */
[----:B------:R-:W-:Y:S01]  /*0830*/  ISETP.EQ.OR P1, PT, R5, RZ, !P1 ;  /* 0x000000ff0500720c */ /* 0x000fe20004f22670 */
[----:B------:R-:W-:Y:S01]  /*0840*/  IMAD R9, R21, R24, R6 ;  /* 0x0000001815097224 */ /* 0x000fe200078e0206 */
[----:B------:R-:W-:Y:S01]  /*0850*/  VOTEU.ALL UP0, P0 ;  /* 0x00000000003f7886 */ /* 0x000fe20000000000 */
[----:B------:R-:W-:Y:S01]  /*0860*/  ISETP.GE.U32.AND P5, PT, R35, 0x2, PT ;  /* 0x000000022300780c */ /* 0x000fe20003fa6070 */
[----:B-----5:R-:W-:Y:S01]  /*0870*/  @!UP1 ULEA UR9, UR10, UR9, 0x18 ;  /* 0x000000090a099291 */ /* 0x020fe2000f8ec03f */
[----:B------:R-:W-:Y:S01]  /*0880*/  ISETP.EQ.AND P1, PT, R10, RZ, P1 ;  /* 0x000000ff0a00720c */ /* 0x000fe20000f22270 */
[----:B------:R-:W-:Y:S01]  /*0890*/  VOTEU.ALL UP1, P0 ;  /* 0x00000000003f7886 */ /* 0x000fe20000020000 */
[----:B------:R-:W-:Y:S01]  /*08a0*/  LOP3.LUT P0, RZ, R3, 0x7, RZ, 0xc0, !PT ;  /* 0x0000000703ff7812 */ /* 0x000fe2000780c0ff */
[----:B------:R-:W0:Y:S02]  /*08b0*/  FENCE.VIEW.ASYNC.S ;  /* 0x00000000000073c6 */ /* 0x000e240000000000 */
[----:B0-----:R0:W1:Y:S01]  /*08c0*/  @!UP0 SYNCS.EXCH.64 URZ, [UR8+0xe0], UR4 ;  /* 0x0000e004083f85b2 */ /* 0x0010620008000100 */
[----:B------:R-:W-:Y:S01]  /*08d0*/  ISETP.NE.AND P4, PT, R9, R152, PT ;  /* 0x000000980900720c */ /* 0x000fe20003f85270 */
[----:B------:R0:W2:Y:S01]  /*08e0*/  SHFL.IDX PT, R0, R7, RZ, 0x1f ;  /* 0x00001fff07007589 */ /* 0x0000a200000e0000 */
[----:B------:R-:W-:-:S02]  /*08f0*/  ISETP.LT.U32.AND P0, PT, R152, 0x8, !P0 ;  /* 0x000000089800780c */ /* 0x000fc40004701070 */
[----:B------:R-:W-:Y:S02]  /*0900*/  ISETP.EQ.OR P4, PT, R20, RZ, !P4 ;  /* 0x000000ff1400720c */ /* 0x000fe40006782670 */
[----:B------:R-:W-:Y:S02]  /*0910*/  SEL R16, RZ, 0x1, !P1 ;  /* 0x00000001ff107807 */ /* 0x000fe40004800000 */
[----:B------:R-:W-:Y:S02]  /*0920*/  PLOP3.LUT P0, PT, P0, P4, PT, 0x80, 0x0 ;  /* 0x000000000000781c */ /* 0x000fe40000709070 */
[----:B------:R-:W-:Y:S02]  /*0930*/  SEL R16, R16, 0x2, P5 ;  /* 0x0000000210107807 */ /* 0x000fe40002800000 */
[----:B------:R-:W-:Y:S01]  /*0940*/  P2R R155, PR, RZ, 0x1 ;  /* 0x00000001ff9b7803 */ /* 0x000fe20000000000 */
[----:B------:R0:W3:Y:S01]  /*0950*/  @!UP1 SYNCS.EXCH.64 URZ, [UR8+0xe8], UR4 ;  /* 0x0000e804083f95b2 */ /* 0x0000e20008000100 */
[----:B------:R-:W-:Y:S01]  /*0960*/  NOP ;  /* 0x0000000000007918 */ /* 0x000fe20000000000 */
[----:B------:R0:W4:Y:S01]  /*0970*/  @!UP2 SYNCS.EXCH.64 URZ, [UR9+0xc0], UR6 ;  /* 0x0000c006093fa5b2 */ /* 0x0001220008000100 */
[----:B------:R0:W0:Y:S01]  /*0980*/  @!UP3 SYNCS.EXCH.64 URZ, [UR9+0xc8], UR6 ;  /* 0x0000c806093fb5b2 */ /* 0x0000220008000100 */
[----:B------:R0:W0:Y:S01]  /*0990*/  @!UP4 SYNCS.EXCH.64 URZ, [UR9+0xd0], UR6 ;  /* 0x0000d006093fc5b2 */ /* 0x0000220008000100 */
[----:B------:R0:W0:Y:S01]  /*09a0*/  @!UP5 SYNCS.EXCH.64 URZ, [UR9+0xd8], UR6 ;  /* 0x0000d806093fd5b2 */ /* 0x0000220008000100 */
[----:B------:R-:W-:Y:S01]  /*09b0*/  NOP ;  /* 0x0000000000007918 */ /* 0x000fe20000000000 */
[----:B------:R-:W-:Y:S05]  /*09c0*/  @!P3 BRA `(.L_x_4) ;  /* 0x000000000008b947 */ /* 0x000fea0003800000 */
[----:B01-34-:R-:W-:Y:S01]  /*09d0*/  UCGABAR_ARV ;  /* 0x00000000000079c7 */ /* 0x01bfe20008000000 */
[----:B------:R-:W-:Y:S05]  /*09e0*/  BRA `(.L_x_5) ;  /* 0x0000000000047947 */ /* 0x000fea0003800000 */
.L_x_4:
[----:B01-34-:R-:W-:Y:S01]  /*09f0*/  NOP ;  /* 0x0000000000007918 */ /* 0x01bfe20000000000 */
.L_x_5:
[----:B------:R-:W-:Y:S01]  /*0a00*/  ULDC.64 UR4, c[0x0][0x598] ;  /* 0x0001660000047ab9 */ /* 0x000fe20000000a00 */
[----:B------:R-:W-:Y:S01]  /*0a10*/  ULDC.64 UR36, c[0x0][0x208] ;  /* 0x0000820000247ab9 */ /* 0x000fe20000000a00 */
[----:B------:R-:W-:-:S04]  /*0a20*/  ISETP.NE.U32.AND P0, PT, RZ, UR4, PT ;  /* 0x00000004ff007c0c */ /* 0x000fc8000bf05070 */
[----:B------:R-:W-:-:S13]  /*0a30*/  ISETP.NE.AND.EX P0, PT, RZ, UR5, PT, P0 ;  /* 0x00000005ff007c0c */ /* 0x000fda000bf05300 */
[----:B------:R-:W-:Y:S05]  /*0a40*/  @!P0 BRA `(.L_x_6) ;  /* 0x00000000001c8947 */ /* 0x000fea0003800000 */
[----:B------:R-:W0:Y:S02]  /*0a50*/  LDC.64 R8, c[0x0][0x598] ;  /* 0x00016600ff087b82 */ /* 0x000e240000000a00 */
[----:B0-----:R-:W3:Y:S02]  /*0a60*/  LDG.E.64 R8, desc[UR36][R8.64] ;  /* 0x0000002408087981 */ /* 0x001ee4000c1e1b00 */
[----:B---3--:R-:W-:-:S04]  /*0a70*/  ISETP.NE.U32.AND P0, PT, R8, RZ, PT ;  /* 0x000000ff0800720c */ /* 0x008fc80003f05070 */
[----:B------:R-:W-:-:S13]  /*0a80*/  ISETP.NE.AND.EX P0, PT, R9, RZ, PT, P0 ;  /* 0x000000ff0900720c */ /* 0x000fda0003f05300 */
[----:B------:R-:W-:Y:S05]  /*0a90*/  @!P0 BRA `(.L_x_6) ;  /* 0x0000000000088947 */ /* 0x000fea0003800000 */
[----:B------:R0:W5:Y:S01]  /*0aa0*/  LD.E R153, desc[UR36][R8.64] ;  /* 0x0000002408997980 */ /* 0x000162000c101900 */
[----:B------:R-:W-:Y:S05]  /*0ab0*/  BRA `(.L_x_7) ;  /* 0x0000000000247947 */ /* 0x000fea0003800000 */
.L_x_6:
[----:B------:R-:W-:Y:S02]  /*0ac0*/  ULDC.64 UR4, c[0x0][0x588] ;  /* 0x0001620000047ab9 */ /* 0x000fe40000000a00 */
[----:B------:R-:W-:-:S04]  /*0ad0*/  ISETP.NE.U32.AND P0, PT, RZ, UR4, PT ;  /* 0x00000004ff007c0c */ /* 0x000fc8000bf05070 */
[----:B------:R-:W-:-:S13]  /*0ae0*/  ISETP.NE.AND.EX P0, PT, RZ, UR5, PT, P0 ;  /* 0x00000005ff007c0c */ /* 0x000fda000bf05300 */
[----:B------:R-:W-:Y:S05]  /*0af0*/  @!P0 BRA `(.L_x_8) ;  /* 0x00000000000c8947 */ /* 0x000fea0003800000 */
[----:B------:R-:W0:Y:S02]  /*0b00*/  LDC.64 R8, c[0x0][0x588] ;  /* 0x00016200ff087b82 */ /* 0x000e240000000a00 */
[----:B0-----:R1:W5:Y:S01]  /*0b10*/  LDG.E R153, desc[UR36][R8.64] ;  /* 0x0000002408997981 */ /* 0x001362000c1e1900 */
[----:B------:R-:W-:Y:S05]  /*0b20*/  BRA `(.L_x_7) ;  /* 0x0000000000087947 */ /* 0x000fea0003800000 */
.L_x_8:
[----:B------:R-:W-:Y:S02]  /*0b30*/  ULDC UR4, c[0x0][0x580] ;  /* 0x0001600000047ab9 */ /* 0x000fe40000000800 */
[----:B------:R-:W-:-:S07]  /*0b40*/  IMAD.U32 R153, RZ, RZ, UR4 ;  /* 0x00000004ff997e24 */ /* 0x000fce000f8e00ff */
.L_x_7:
[----:B------:R-:W-:Y:S02]  /*0b50*/  ULDC.64 UR4, c[0x0][0x5a0] ;  /* 0x0001680000047ab9 */ /* 0x000fe40000000a00 */
[----:B------:R-:W-:-:S04]  /*0b60*/  ISETP.NE.U32.AND P0, PT, RZ, UR4, PT ;  /* 0x00000004ff007c0c */ /* 0x000fc8000bf05070 */
[----:B------:R-:W-:-:S13]  /*0b70*/  ISETP.NE.AND.EX P0, PT, RZ, UR5, PT, P0 ;  /* 0x00000005ff007c0c */ /* 0x000fda000bf05300 */
[----:B------:R-:W-:Y:S05]  /*0b80*/  @!P0 BRA `(.L_x_9) ;  /* 0x00000000001c8947 */ /* 0x000fea0003800000 */
[----:B01----:R-:W0:Y:S02]  /*0b90*/  LDC.64 R8, c[0x0][0x5a0] ;  /* 0x00016800ff087b82 */ /* 0x003e240000000a00 */
[----:B0-----:R-:W3:Y:S02]  /*0ba0*/  LDG.E.64 R8, desc[UR36][R8.64] ;  /* 0x0000002408087981 */ /* 0x001ee4000c1e1b00 */
[----:B---3--:R-:W-:-:S04]  /*0bb0*/  ISETP.NE.U32.AND P0, PT, R8, RZ, PT ;  /* 0x000000ff0800720c */ /* 0x008fc80003f05070 */
[----:B------:R-:W-:-:S13]  /*0bc0*/  ISETP.NE.AND.EX P0, PT, R9, RZ, PT, P0 ;  /* 0x000000ff0900720c */ /* 0x000fda0003f05300 */
[----:B------:R-:W-:Y:S05]  /*0bd0*/  @!P0 BRA `(.L_x_9) ;  /* 0x0000000000088947 */ /* 0x000fea0003800000 */
[----:B------:R0:W5:Y:S01]  /*0be0*/  LD.E R154, desc[UR36][R8.64] ;  /* 0x00000024089a7980 */ /* 0x000162000c101900 */
[----:B------:R-:W-:Y:S05]  /*0bf0*/  BRA `(.L_x_10) ;  /* 0x0000000000247947 */ /* 0x000fea0003800000 */
.L_x_9:
[----:B------:R-:W-:Y:S02]  /*0c00*/  ULDC.64 UR4, c[0x0][0x590] ;  /* 0x0001640000047ab9 */ /* 0x000fe40000000a00 */
[----:B------:R-:W-:-:S04]  /*0c10*/  ISETP.NE.U32.AND P0, PT, RZ, UR4, PT ;  /* 0x00000004ff007c0c */ /* 0x000fc8000bf05070 */
[----:B------:R-:W-:-:S13]  /*0c20*/  ISETP.NE.AND.EX P0, PT, RZ, UR5, PT, P0 ;  /* 0x00000005ff007c0c */ /* 0x000fda000bf05300 */
[----:B------:R-:W-:Y:S05]  /*0c30*/  @!P0 BRA `(.L_x_11) ;  /* 0x00000000000c8947 */ /* 0x000fea0003800000 */
[----:B01----:R-:W0:Y:S02]  /*0c40*/  LDC.64 R8, c[0x0][0x590] ;  /* 0x00016400ff087b82 */ /* 0x003e240000000a00 */
[----:B0-----:R1:W5:Y:S01]  /*0c50*/  LDG.E R154, desc[UR36][R8.64] ;  /* 0x00000024089a7981 */ /* 0x001362000c1e1900 */
[----:B------:R-:W-:Y:S05]  /*0c60*/  BRA `(.L_x_10) ;  /* 0x0000000000087947 */ /* 0x000fea0003800000 */
.L_x_11:
[----:B------:R-:W-:Y:S02]  /*0c70*/  ULDC UR4, c[0x0][0x584] ;  /* 0x0001610000047ab9 */ /* 0x000fe40000000800 */
[----:B------:R-:W-:-:S07]  /*0c80*/  IMAD.U32 R154, RZ, RZ, UR4 ;  /* 0x00000004ff9a7e24 */ /* 0x000fce000f8e00ff */
.L_x_10:
[----:B------:R-:W3:Y:S01]  /*0c90*/  LDC R2, c[0x0][0x65c] ;  /* 0x00019700ff027b82 */ /* 0x000ee20000000800 */
[----:B------:R-:W-:Y:S01]  /*0ca0*/  ULDC UR6, c[0x0][0x28c] ;  /* 0x0000a30000067ab9 */ /* 0x000fe20000000800 */
[----:B------:R-:W-:Y:S01]  /*0cb0*/  ISETP.NE.AND P0, PT, R10, 0x2, PT ;  /* 0x000000020a00780c */ /* 0x000fe20003f05270 */
[----:B------:R-:W-:Y:S01]  /*0cc0*/  UIADD3 UR6, UR6, 0x1f, URZ ;  /* 0x0000001f06067890 */ /* 0x000fe2000fffe03f */
[----:B01----:R-:W-:Y:S01]  /*0cd0*/  IMAD.U32 R8, RZ, RZ, UR12 ;  /* 0x0000000cff087e24 */ /* 0x003fe2000f8e00ff */
[----:B------:R-:W-:Y:S01]  /*0ce0*/  UMOV UR39, URZ ;  /* 0x0000003f00277c82 */ /* 0x000fe20008000000 */
[----:B------:R-:W-:Y:S01]  /*0cf0*/  IMAD.MOV.U32 R9, RZ, RZ, RZ ;  /* 0x000000ffff097224 */ /* 0x000fe200078e00ff */
[----:B------:R-:W-:Y:S01]  /*0d00*/  USHF.R.S32.HI UR7, URZ, 0x1f, UR6 ;  /* 0x0000001f3f077899 */ /* 0x000fe20008011406 */
[----:B------:R-:W-:Y:S01]  /*0d10*/  UMOV UR38, URZ ;  /* 0x0000003f00267c82 */ /* 0x000fe20008000000 */
[----:B------:R-:W-:Y:S02]  /*0d20*/  ULDC.64 UR8, c[0x0][0x650] ;  /* 0x0001940000087ab9 */ /* 0x000fe40000000a00 */
[----:B------:R-:W-:-:S04]  /*0d30*/  ULEA.HI UR7, UR7, UR6, URZ, 0x5 ;  /* 0x0000000607077291 */ /* 0x000fc8000f8f283f */
[----:B------:R-:W-:Y:S01]  /*0d40*/  USHF.R.S32.HI UR40, URZ, 0x5, UR7 ;  /* 0x000000053f287899 */ /* 0x000fe20008011407 */
[----:B---3--:R-:W-:-:S13]  /*0d50*/  ISETP.NE.AND P1, PT, R2, 0x1, PT ;  /* 0x000000010200780c */ /* 0x008fda0003f25270 */
[----:B------:R-:W0:Y:S01]  /*0d60*/  @P1 LDC R19, c[0x0][0x10] ;  /* 0x00000400ff131b82 */ /* 0x000e220000000800 */
[----:B------:R-:W-:Y:S02]  /*0d70*/  @P1 IMAD.MOV.U32 R7, RZ, RZ, RZ ;  /* 0x000000ffff071224 */ /* 0x000fe400078e00ff */
[----:B------:R-:W-:-:S05]  /*0d80*/  @P1 IMAD.MOV.U32 R17, RZ, RZ, RZ ;  /* 0x000000ffff111224 */ /* 0x000fca00078e00ff */
[----:B------:R-:W1:Y:S01]  /*0d90*/  @!P1 LDC R11, c[0x0][0xc] ;  /* 0x00000300ff0b9b82 */ /* 0x000e620000000800 */
[----:B------:R-:W-:Y:S01]  /*0da0*/  ULDC UR4, c[0x0][0xc] ;  /* 0x0000030000047ab9 */ /* 0x000fe20000000800 */
[----:B------:R-:W-:Y:S02]  /*0db0*/  ULDC UR5, c[0x0][0x10] ;  /* 0x0000040000057ab9 */ /* 0x000fe40000000800 */
[----:B------:R-:W-:-:S04]  /*0dc0*/  UIMAD.WIDE.U32 UR4, UR4, UR5, URZ ;  /* 0x00000005040472a5 */ /* 0x000fc8000f8e003f */
[----:B------:R-:W3:Y:S01]  /*0dd0*/  LDC R2, c[0x0][0x14] ;  /* 0x00000500ff027b82 */ /* 0x000ee20000000800 */
[----:B0-----:R-:W-:-:S04]  /*0de0*/  @P1 IMAD.WIDE.U32 R18, R19, UR12, R6 ;  /* 0x0000000c13121c25 */ /* 0x001fc8000f8e0006 */
[----:B------:R-:W-:Y:S02]  /*0df0*/  @P1 IMAD.IADD R17, R19, 0x1, R17 ;  /* 0x0000000113111824 */ /* 0x000fe400078e0211 */
[----:B-1----:R-:W-:-:S04]  /*0e00*/  @!P1 IMAD.WIDE.U32 R8, R6, R11, R8 ;  /* 0x0000000b06089225 */ /* 0x002fc800078e0008 */
[----:B------:R-:W-:Y:S02]  /*0e10*/  @!P1 IMAD.MOV.U32 R18, RZ, RZ, R8 ;  /* 0x000000ffff129224 */ /* 0x000fe400078e0008 */
[----:B------:R-:W-:Y:S02]  /*0e20*/  @!P1 IMAD.MOV.U32 R17, RZ, RZ, R9 ;  /* 0x000000ffff119224 */ /* 0x000fe400078e0009 */
[----:B---3--:R-:W-:-:S04]  /*0e30*/  IMAD.WIDE.U32 R12, R2, UR4, RZ ;  /* 0x00000004020c7c25 */ /* 0x008fc8000f8e00ff */
[----:B------:R-:W-:Y:S01]  /*0e40*/  IMAD R23, R2, UR5, RZ ;  /* 0x0000000502177c24 */ /* 0x000fe2000f8e02ff */
[----:B------:R0:W-:Y:S03]  /*0e50*/  STL.64 [R1], R12 ;  /* 0x0000000c01007387 */ /* 0x0001e60000100a00 */
[----:B------:R-:W-:Y:S01]  /*0e60*/  IMAD.IADD R23, R13, 0x1, R23 ;  /* 0x000000010d177824 */ /* 0x000fe200078e0217 */
[----:B------:R-:W-:Y:S06]  /*0e70*/  @P0 BRA `(.L_x_12) ;  /* 0x0000000000200947 */ /* 0x000fec0003800000 */
[----:B------:R-:W-:Y:S01]  /*0e80*/  UISETP.GE.U32.AND UP0, UPT, UR40, 0xb, UPT ;  /* 0x0000000b2800788c */ /* 0x000fe2000bf06070 */
[----:B------:R-:W-:Y:S01]  /*0e90*/  IADD3 R18, P0, R18, R12, RZ ;  /* 0x0000000c12127210 */ /* 0x000fe20007f1e0ff */
[----:B------:R-:W-:Y:S01]  /*0ea0*/  UIMAD.WIDE.U32 UR4, UR40, -0x45d1745d, URZ ;  /* 0xba2e8ba3280478a5 */ /* 0x000fe2000f8e003f */
[----:B------:R-:W-:-:S03]  /*0eb0*/  UMOV UR38, URZ ;  /* 0x0000003f00267c82 */ /* 0x000fc60008000000 */
[----:B------:R-:W-:Y:S01]  /*0ec0*/  USHF.R.U32.HI UR4, URZ, 0x3, UR5 ;  /* 0x000000033f047899 */ /* 0x000fe20008011605 */
[----:B------:R-:W-:-:S03]  /*0ed0*/  IMAD.X R17, R23, 0x1, R17, P0 ;  /* 0x0000000117117824 */ /* 0x000fc600000e0611 */
[----:B------:R-:W-:Y:S02]  /*0ee0*/  UIMAD UR39, UR4, -0xb, UR40 ;  /* 0xfffffff5042778a4 */ /* 0x000fe4000f8e0228 */
[----:B------:R-:W-:-:S12]  /*0ef0*/  @UP0 ULOP3.LUT UR38, UR4, 0x1, URZ, 0xc0, !UPT ;  /* 0x0000000104260892 */ /* 0x000fd8000f8ec03f */
.L_x_12:
[----:B------:R-:W-:Y:S01]  /*0f00*/  ISETP.GE.U32.AND P0, PT, R18, UR8, PT ;  /* 0x0000000812007c0c */ /* 0x000fe2000bf06070 */
[----:B------:R-:W-:Y:S01]  /*0f10*/  IMAD.MOV.U32 R19, RZ, RZ, -0x1 ;  /* 0xffffffffff137424 */ /* 0x000fe200078e00ff */
[----:B------:R-:W-:Y:S01]  /*0f20*/  PRMT R8, RZ, 0x7610, R8 ;  /* 0x00007610ff087816 */ /* 0x000fe20000000008 */
[----:B------:R-:W-:Y:S01]  /*0f30*/  IMAD.MOV.U32 R22, RZ, RZ, -0x1 ;  /* 0xffffffffff167424 */ /* 0x000fe200078e00ff */
[----:B------:R-:W-:Y:S01]  /*0f40*/  ISETP.GE.U32.AND.EX P0, PT, R17, UR9, PT, P0 ;  /* 0x0000000911007c0c */ /* 0x000fe2000bf06100 */
[----:B------:R-:W-:-:S12]  /*0f50*/  IMAD.MOV.U32 R2, RZ, RZ, -0x1 ;  /* 0xffffffffff027424 */ /* 0x000fd800078e00ff */
[----:B------:R-:W-:Y:S05]  /*0f60*/  @P0 BRA `(.L_x_13) ;  /* 0x00000004002c0947 */ /* 0x000fea0003800000 */
[----:B------:R-:W1:Y:S01]  /*0f70*/  LDC.64 R26, c[0x0][0x628] ;  /* 0x00018a00ff1a7b82 */ /* 0x000e620000000a00 */
[----:B------:R-:W-:Y:S02]  /*0f80*/  IMAD.MOV.U32 R8, RZ, RZ, R18 ;  /* 0x000000ffff087224 */ /* 0x000fe400078e0012 */
[----:B------:R-:W-:-:S05]  /*0f90*/  IMAD.MOV.U32 R9, RZ, RZ, R17 ;  /* 0x000000ffff097224 */ /* 0x000fca00078e0011 */
[----:B------:R-:W3:Y:S08]  /*0fa0*/  LDC R2, c[0x0][0x630] ;  /* 0x00018c00ff027b82 */ /* 0x000ef00000000800 */
[----:B------:R-:W4:Y:S01]  /*0fb0*/  LDC.64 R28, c[0x0][0x620] ;  /* 0x00018800ff1c7b82 */ /* 0x000f220000000a00 */
[----:B-1----:R-:W-:-:S04]  /*0fc0*/  ISETP.NE.U32.AND P0, PT, R26, RZ, PT ;  /* 0x000000ff1a00720c */ /* 0x002fc80003f05070 */
[----:B------:R-:W-:-:S13]  /*0fd0*/  ISETP.NE.AND.EX P0, PT, R27, RZ, PT, P0 ;  /* 0x000000ff1b00720c */ /* 0x000fda0003f05300 */
[----:B---34-:R-:W-:Y:S05]  /*0fe0*/  @!P0 BRA `(.L_x_14) ;  /* 0x0000000000288947 */ /* 0x018fea0003800000 */
[----:B0-----:R-:W0:Y:S02]  /*0ff0*/  LDC R13, c[0x0][0x634] ;  /* 0x00018d00ff0d7b82 */ /* 0x001e240000000800 */
[----:B0-----:R-:W-:-:S05]  /*1000*/  IADD3 R13, P0, R18, R13, RZ ;  /* 0x0000000d120d7210 */ /* 0x001fca0007f1e0ff */
[----:B------:R-:W-:-:S04]  /*1010*/  IMAD.X R15, RZ, RZ, R17, P0 ;  /* 0x000000ffff0f7224 */ /* 0x000fc800000e0611 */
[----:B------:R-:W-:-:S04]  /*1020*/  IMAD.WIDE.U32 R8, R15, R26, RZ ;  /* 0x0000001a0f087225 */ /* 0x000fc800078e00ff */
[----:B------:R-:W-:-:S04]  /*1030*/  IMAD.WIDE.U32 R10, P0, R13, R27, R8 ;  /* 0x0000001b0d0a7225 */ /* 0x000fc80007800008 */
[----:B------:R-:W-:-:S04]  /*1040*/  IMAD.WIDE.U32 R8, R13, R26, RZ ;  /* 0x0000001a0d087225 */ /* 0x000fc800078e00ff */
[----:B------:R-:W-:Y:S01]  /*1050*/  IMAD.X R13, RZ, RZ, RZ, P0 ;  /* 0x000000ffff0d7224 */ /* 0x000fe200000e06ff */
[----:B------:R-:W-:Y:S01]  /*1060*/  IADD3 RZ, P0, R9, R10, RZ ;  /* 0x0000000a09ff7210 */ /* 0x000fe20007f1e0ff */
[----:B------:R-:W-:-:S04]  /*1070*/  IMAD.MOV.U32 R12, RZ, RZ, R11 ;  /* 0x000000ffff0c7224 */ /* 0x000fc800078e000b */
[----:B------:R-:W-:-:S08]  /*1080*/  IMAD.WIDE.U32.X R8, R15, R27, R12, P0 ;  /* 0x0000001b0f087225 */ /* 0x000fd000000e040c */
.L_x_14:
[----:B------:R-:W1:Y:S01]  /*1090*/  LDC.64 R32, c[0x0][0x640] ;  /* 0x00019000ff207b82 */ /* 0x000e620000000a00 */
[-C--:B------:R-:W-:Y:S01]  /*10a0*/  SHF.R.U64 R30, R8, R2.reuse, R9 ;  /* 0x00000002081e7219 */ /* 0x080fe20000001209 */
[----:B------:R-:W-:Y:S01]  /*10b0*/  IMAD.MOV.U32 R19, RZ, RZ, R17 ;  /* 0x000000ffff137224 */ /* 0x000fe200078e0011 */
[----:B------:R-:W-:Y:S02]  /*10c0*/  SHF.R.U32.HI R2, RZ, R2, R9 ;  /* 0x00000002ff027219 */ /* 0x000fe40000011609 */
[----:B------:R-:W-:-:S03]  /*10d0*/  IADD3 R11, P0, RZ, -R30, RZ ;  /* 0x8000001eff0b7210 */ /* 0x000fc60007f1e0ff */
[----:B------:R-:W3:Y:S02]  /*10e0*/  LDC R10, c[0x0][0x618] ;  /* 0x00018600ff0a7b82 */ /* 0x000ee40000000800 */
[----:B------:R-:W-:-:S04]  /*10f0*/  IMAD.X R9, RZ, RZ, ~R2, P0 ;  /* 0x000000ffff097224 */ /* 0x000fc800000e0e02 */
[-C--:B------:R-:W-:Y:S02]  /*1100*/  IMAD R2, R9, R28.reuse, RZ ;  /* 0x0000001c09027224 */ /* 0x080fe400078e02ff */
[----:B0-----:R-:W0:Y:S01]  /*1110*/  LDC R13, c[0x0][0x608] ;  /* 0x00018200ff0d7b82 */ /* 0x001e220000000800 */
[----:B------:R-:W-:-:S04]  /*1120*/  IMAD.WIDE.U32 R8, R11, R28, R18 ;  /* 0x0000001c0b087225 */ /* 0x000fc800078e0012 */
[----:B------:R-:W-:Y:S02]  /*1130*/  IMAD R11, R11, R29, R2 ;  /* 0x0000001d0b0b7224 */ /* 0x000fe400078e0202 */
[----:B------:R-:W-:Y:S01]  /*1140*/  IMAD.MOV.U32 R2, RZ, RZ, -0x1 ;  /* 0xffffffffff027424 */ /* 0x000fe200078e00ff */
[----:B------:R-:W4:Y:S01]  /*1150*/  LDC R31, c[0x0][0x658] ;  /* 0x00019600ff1f7b82 */ /* 0x000f220000000800 */
[----:B------:R-:W-:Y:S01]  /*1160*/  IMAD.IADD R9, R9, 0x1, R11 ;  /* 0x0000000109097824 */ /* 0x000fe200078e020b */
[----:B-1----:R-:W-:Y:S01]  /*1170*/  ISETP.NE.U32.AND P0, PT, R32, RZ, PT ;  /* 0x000000ff2000720c */ /* 0x002fe20003f05070 */
[----:B------:R-:W-:-:S03]  /*1180*/  IMAD.MOV.U32 R28, RZ, RZ, 0x1 ;  /* 0x00000001ff1c7424 */ /* 0x000fc600078e00ff */
[----:B------:R-:W-:Y:S02]  /*1190*/  ISETP.NE.AND.EX P0, PT, R33, RZ, PT, P0 ;  /* 0x000000ff2100720c */ /* 0x000fe40003f05300 */
[----:B------:R-:W1:Y:S01]  /*11a0*/  LDC R27, c[0x0][0x600] ;  /* 0x00018000ff1b7b82 */ /* 0x000e620000000800 */
[-CC-:B---3--:R-:W-:Y:S02]  /*11b0*/  SHF.R.U64 R25, R8, R10.reuse, R9.reuse ;  /* 0x0000000a08197219 */ /* 0x188fe40000001209 */
[----:B------:R-:W-:-:S05]  /*11c0*/  SHF.R.U32.HI R8, RZ, R10, R9 ;  /* 0x0000000aff087219 */ /* 0x000fca0000011609 */
[----:B------:R-:W3:Y:S01]  /*11d0*/  LDC R22, c[0x0][0x648] ;  /* 0x00019200ff167b82 */ /* 0x000ee20000000800 */
[-CC-:B0-----:R-:W-:Y:S02]  /*11e0*/  SHF.R.U64 R34, R25, R13.reuse, R8.reuse ;  /* 0x0000000d19227219 */ /* 0x181fe40000001208 */
[----:B------:R-:W-:-:S05]  /*11f0*/  SHF.R.U32.HI R8, RZ, R13, R8 ;  /* 0x0000000dff087219 */ /* 0x000fca0000011608 */
[----:B------:R-:W0:Y:S01]  /*1200*/  LDC R26, c[0x0][0x638] ;  /* 0x00018e00ff1a7b82 */ /* 0x000e220000000800 */
[-CC-:B----4-:R-:W-:Y:S02]  /*1210*/  SHF.R.U64 R36, R34, R31.reuse, R8.reuse ;  /* 0x0000001f22247219 */ /* 0x190fe40000001208 */
[-C--:B------:R-:W-:Y:S02]  /*1220*/  SHF.L.U32 R2, R2, R31.reuse, RZ ;  /* 0x0000001f02027219 */ /* 0x080fe400000006ff */
[----:B------:R-:W-:Y:S01]  /*1230*/  SHF.R.U32.HI R9, RZ, R31, R8 ;  /* 0x0000001fff097219 */ /* 0x000fe20000011608 */
[----:B------:R-:W-:Y:S01]  /*1240*/  IMAD.MOV.U32 R8, RZ, RZ, R36 ;  /* 0x000000ffff087224 */ /* 0x000fe200078e0024 */
[----:B------:R-:W-:Y:S01]  /*1250*/  LOP3.LUT R15, RZ, R2, RZ, 0x33, !PT ;  /* 0x00000002ff0f7212 */ /* 0x000fe200078e33ff */
[----:B------:R-:W4:Y:S01]  /*1260*/  LDC R29, c[0x0][0x610] ;  /* 0x00018400ff1d7b82 */ /* 0x000f220000000800 */
[----:B------:R-:W-:Y:S05]  /*1270*/  @!P0 BRA `(.L_x_15) ;  /* 0x0000000000288947 */ /* 0x000fea0003800000 */
[----:B------:R-:W2:Y:S02]  /*1280*/  LDC R13, c[0x0][0x64c] ;  /* 0x00019300ff0d7b82 */ /* 0x000ea40000000800 */
[----:B--2---:R-:W-:-:S05]  /*1290*/  IADD3 R13, P0, R36, R13, RZ ;  /* 0x0000000d240d7210 */ /* 0x004fca0007f1e0ff */
        /* <DEDUP_REMOVED lines=8> */
.L_x_15:
[----:B---3--:R-:W-:Y:S01]  /*1320*/  SHF.R.U64 R7, R8, R22, R9 ;  /* 0x0000001608077219 */ /* 0x008fe20000001209 */
[----:B-1----:R-:W-:Y:S01]  /*1330*/  VIADD R8, R27, 0xffffffff ;  /* 0xffffffff1b087836 */ /* 0x002fe20000000000 */
[----:B------:R-:W-:Y:S01]  /*1340*/  SHF.L.U32 R2, R28, R31, RZ ;  /* 0x0000001f1c027219 */ /* 0x000fe200000006ff */
[----:B------:R-:W-:Y:S01]  /*1350*/  @P1 IMAD R20, R21, R24, R6 ;  /* 0x0000001815141224 */ /* 0x000fe200078e0206 */
[----:B------:R-:W-:Y:S01]  /*1360*/  LOP3.LUT R15, R34, R15, RZ, 0xc0, !PT ;  /* 0x0000000f220f7212 */ /* 0x000fe200078ec0ff */
[----:B------:R-:W-:Y:S01]  /*1370*/  IMAD.MOV R9, RZ, RZ, -R7 ;  /* 0x000000ffff097224 */ /* 0x000fe200078e0a07 */
[----:B------:R-:W-:Y:S01]  /*1380*/  LOP3.LUT R8, R25, R8, RZ, 0xc0, !PT ;  /* 0x0000000819087212 */ /* 0x000fe200078ec0ff */
[----:B------:R-:W-:Y:S02]  /*1390*/  IMAD.MOV.U32 R6, RZ, RZ, 0x1 ;  /* 0x00000001ff067424 */ /* 0x000fe400078e00ff */
[----:B------:R-:W-:Y:S02]  /*13a0*/  IMAD R15, R2, R7, R15 ;  /* 0x00000007020f7224 */ /* 0x000fe400078e020f */
[----:B0-----:R-:W-:-:S02]  /*13b0*/  IMAD R2, R9, R26, R36 ;  /* 0x0000001a09027224 */ /* 0x001fc400078e0224 */
[----:B----4-:R-:W-:Y:S02]  /*13c0*/  IMAD R19, R15, R29, R20 ;  /* 0x0000001d0f137224 */ /* 0x010fe400078e0214 */
[--C-:B------:R-:W-:Y:S01]  /*13d0*/  IMAD R2, R2, R27, R8.reuse ;  /* 0x0000001b02027224 */ /* 0x100fe200078e0208 */
[----:B------:R-:W-:-:S04]  /*13e0*/  PRMT R8, R6, 0x7610, R8 ;  /* 0x0000761006087816 */ /* 0x000fc80000000008 */
[----:B------:R-:W-:Y:S02]  /*13f0*/  SEL R22, R2, R19, !P1 ;  /* 0x0000001302167207 */ /* 0x000fe40004800000 */
[----:B------:R-:W-:Y:S01]  /*1400*/  SEL R19, R19, R2, !P1 ;  /* 0x0000000213137207 */ /* 0x000fe20004800000 */
[----:B------:R-:W-:-:S07]  /*1410*/  IMAD.MOV.U32 R2, RZ, RZ, R30 ;  /* 0x000000ffff027224 */ /* 0x000fce00078e001e */
.L_x_13:
[----:B------:R-:W-:Y:S05]  /*1420*/  @!P3 BRA `(.L_x_16) ;  /* 0x00000000000cb947 */ /* 0x000fea0003800000 */
[----:B------:R-:W-:Y:S01]  /*1430*/  UCGABAR_WAIT ;  /* 0x0000000000007dc7 */ /* 0x000fe20008000000 */
[----:B------:R-:W-:Y:S01]  /*1440*/  CCTL.IVALL ;  /* 0x00000000ff00798f */ /* 0x000fe20002000000 */
[----:B------:R-:W-:Y:S05]  /*1450*/  BRA `(.L_x_17) ;  /* 0x0000000000047947 */ /* 0x000fea0003800000 */
.L_x_16:
[----:B------:R-:W-:Y:S06]  /*1460*/  BAR.SYNC.DEFER_BLOCKING 0x0 ;  /* 0x0000000000007b1d */ /* 0x000fec0000010000 */
.L_x_17:
[----:B------:R-:W-:Y:S05]  /*1470*/  @!P2 BRA `(.L_x_18) ;  /* 0x0000008c00fca947 */ /* 0x000fea0003800000 */
[----:B------:R-:W-:-:S13]  /*1480*/  ISETP.GT.U32.AND P0, PT, R35, 0x1, PT ;  /* 0x000000012300780c */ /* 0x000fda0003f04070 */
[----:B------:R-:W-:Y:S05]  /*1490*/  @P0 EXIT ;  /* 0x000000000000094d */ /* 0x000fea0003800000 */
.L_x_19:
[----:B------:R-:W-:-:S08]  /*14a0*/  NOP ;  /* 0x0000000000007918 */ /* 0x000fd00000000000 */
[----:B------:R-:W1:Y:S02]  /*14b0*/  USETMAXREG.TRY_ALLOC.CTAPOOL UP0, 0xe8 ;  /* 0x000000e8000079c8 */ /* 0x000e640008000600 */
[----:B-1----:R-:W-:-:S13]  /*14c0*/  PLOP3.LUT P0, PT, PT, PT, UP0, 0x80, 0x0 ;  /* 0x000000000000781c */ /* 0x002fda0003f0f008 */
[----:B------:R-:W-:Y:S05]  /*14d0*/  @!P0 BRA `(.L_x_19) ;  /* 0xfffffffc00f08947 */ /* 0x000fea000383ffff */
[----:B------:R-:W-:-:S13]  /*14e0*/  LOP3.LUT P0, RZ, R8, 0xff, RZ, 0xc0, !PT ;  /* 0x000000ff08ff7812 */ /* 0x000fda000780c0ff */
[----:B------:R-:W-:Y:S05]  /*14f0*/  @!P0 EXIT ;  /* 0x000000000000894d */ /* 0x000fea0003800000 */
[----:B------:R-:W1:Y:S01]  /*1500*/  S2UR UR4, SR_CgaCtaId ;  /* 0x00000000000479c3 */ /* 0x000e620000008800 */
[----:B--2---:R-:W-:Y:S01]  /*1510*/  VIADD R0, R0, 0xffffffff ;  /* 0xffffffff00007836 */ /* 0x004fe20000000000 */
[CC--:B------:R-:W-:Y:S01]  /*1520*/  LEA.HI R4, R14.reuse, R3.reuse, RZ, 0x2 ;  /* 0x000000030e047211 */ /* 0x0c0fe200078f10ff */
[----:B------:R-:W-:Y:S01]  /*1530*/  UMOV UR41, 0x400 ;  /* 0x0000040000297882 */ /* 0x000fe20000000000 */
[----:B------:R-:W-:Y:S01]  /*1540*/  LEA.HI R14, R14, R3, RZ, 0x5 ;  /* 0x000000030e0e7211 */ /* 0x000fe200078f28ff */
[----:B------:R-:W-:Y:S01]  /*1550*/  UISETP.LT.AND UP0, UPT, UR40, 0x1, UPT ;  /* 0x000000012800788c */ /* 0x000fe2000bf01270 */
[----:B------:R-:W-:Y:S01]  /*1560*/  R2UR UR42, R0 ;  /* 0x00000000002a72ca */ /* 0x000fe200000e0000 */
[----:B------:R-:W-:Y:S01]  /*1570*/  USHF.L.U32 UR44, UR40, 0x1, URZ ;  /* 0x00000001282c7899 */ /* 0x000fe2000800063f */
[--C-:B------:R-:W-:Y:S01]  /*1580*/  SHF.R.S32.HI R156, RZ, 0x2, R4.reuse ;  /* 0x00000002ff9c7819 */ /* 0x100fe20000011404 */
[----:B------:R-:W-:Y:S01]  /*1590*/  USEL UR43, UR40, 0x1, UP0 ;  /* 0x00000001282b7887 */ /* 0x000fe20008000000 */
[----:B------:R-:W-:-:S02]  /*15a0*/  SHF.R.S32.HI R5, RZ, 0x1f, R4 ;  /* 0x0000001fff057819 */ /* 0x000fc40000011404 */
[----:B------:R-:W-:Y:S01]  /*15b0*/  LOP3.LUT R158, R4, 0xfffffffc, RZ, 0xc0, !PT ;  /* 0xfffffffc049e7812 */ /* 0x000fe200078ec0ff */
[----:B------:R-:W-:Y:S01]  /*15c0*/  UIADD3 UR43, -UR43, UR40, URZ ;  /* 0x000000282b2b7290 */ /* 0x000fe2000fffe13f */
[----:B------:R-:W-:Y:S02]  /*15d0*/  LEA.HI R5, R5, R156, RZ, 0x3 ;  /* 0x0000009c05057211 */ /* 0x000fe400078f18ff */
[----:B------:R-:W-:Y:S01]  /*15e0*/  ISETP.NE.AND P0, PT, R0, RZ, PT ;  /* 0x000000ff0000720c */ /* 0x000fe20003f05270 */
[----:B------:R-:W-:Y:S01]  /*15f0*/  IMAD.IADD R158, R3, 0x1, -R158 ;  /* 0x00000001039e7824 */ /* 0x000fe200078e0a9e */
[----:B------:R-:W-:Y:S01]  /*1600*/  LOP3.LUT R5, R5, 0xfffffff8, RZ, 0xc0, !PT ;  /* 0xfffffff805057812 */ /* 0x000fe200078ec0ff */
[----:B------:R-:W-:Y:S01]  /*1610*/  USHF.L.U32 UR42, UR42, 0x3, URZ ;  /* 0x000000032a2a7899 */ /* 0x000fe2000800063f */
[----:B------:R-:W-:Y:S02]  /*1620*/  LOP3.LUT R174, R16, 0x1, RZ, 0xfc, !PT ;  /* 0x0000000110ae7812 */ /* 0x000fe400078efcff */
[----:B------:R-:W-:Y:S01]  /*1630*/  SEL R175, RZ, 0x1, P0 ;  /* 0x00000001ffaf7807 */ /* 0x000fe20000000000 */
[----:B------:R-:W-:Y:S01]  /*1640*/  IMAD.IADD R156, R156, 0x1, -R5 ;  /* 0x000000019c9c7824 */ /* 0x000fe200078e0a05 */
[----:B-1----:R-:W-:Y:S01]  /*1650*/  ULEA UR41, UR4, UR41, 0x18 ;  /* 0x0000002904297291 */ /* 0x002fe2000f8ec03f */
[----:B------:R-:W-:Y:S01]  /*1660*/  SHF.R.S32.HI R5, RZ, 0x5, R14 ;  /* 0x00000005ff057819 */ /* 0x000fe2000001140e */
[----:B------:R-:W-:Y:S01]  /*1670*/  IMAD.U32 R160, RZ, RZ, UR42 ;  /* 0x0000002affa07e24 */ /* 0x000fe2000f8e00ff */
[----:B------:R-:W-:Y:S01]  /*1680*/  ULDC UR4, c[0x0][0x284] ;  /* 0x0000a10000047ab9 */ /* 0x000fe20000000800 */
[----:B------:R-:W-:Y:S01]  /*1690*/  UIADD3 UR45, UR41, 0xc0, URZ ;  /* 0x000000c0292d7890 */ /* 0x000fe2000fffe03f */
[--C-:B------:R-:W-:Y:S01]  /*16a0*/  SHF.R.S32.HI R157, RZ, 0x1f, R156.reuse ;  /* 0x0000001fff9d7819 */ /* 0x100fe2000001149c */
[----:B------:R-:W-:Y:S01]  /*16b0*/  IMAD R163, R5, -0x10, -R156 ;  /* 0xfffffff005a37824 */ /* 0x000fe200078e0a9c */
[----:B------:R-:W-:-:S02]  /*16c0*/  LOP3.LUT R162, R160, 0x8, RZ, 0xc0, !PT ;  /* 0x00000008a0a27812 */ /* 0x000fc400078ec0ff */
[----:B------:R-:W-:Y:S01]  /*16d0*/  LOP3.LUT R160, R160, 0x8, RZ, 0xc, !PT ;  /* 0x00000008a0a07812 */ /* 0x000fe200078e0cff */
[----:B------:R-:W-:Y:S01]  /*16e0*/  IMAD.U32 R159, RZ, RZ, UR45 ;  /* 0x0000002dff9f7e24 */ /* 0x000fe2000f8e00ff */
[----:B------:R-:W-:Y:S01]  /*16f0*/  LOP3.LUT R162, R162, 0x18, RZ, 0x3c, !PT ;  /* 0x00000018a2a27812 */ /* 0x000fe200078e3cff */
[----:B------:R-:W-:-:S04]  /*1700*/  IMAD.WIDE R156, R5, 0x10, R156 ;  /* 0x00000010059c7825 */ /* 0x000fc800078e029c */
[----:B------:R-:W-:Y:S02]  /*1710*/  VIADD R161, R159, UR42 ;  /* 0x0000002a9fa17c36 */ /* 0x000fe40008000000 */
[----:B------:R-:W-:-:S07]  /*1720*/  VIADD R163, R163, UR4 ;  /* 0x00000004a3a37c36 */ /* 0x000fce0008000000 */
.L_x_295:
[----:B------:R-:W-:Y:S01]  /*1730*/  SHF.L.U32 R0, R175, 0x1f, RZ ;  /* 0x0000001faf007819 */ /* 0x000fe200000006ff */
[----:B------:R-:W-:Y:S02]  /*1740*/  ULDC UR4, c[0x0][0x28c] ;  /* 0x0000a30000047ab9 */ /* 0x000fe40000000800 */
[----:B------:R-:W-:Y:S01]  /*1750*/  ISETP.LT.AND P1, PT, RZ, UR4, PT ;  /* 0x00000004ff007c0c */ /* 0x000fe2000bf21270 */
[----:B------:R-:W1:Y:S02]  /*1760*/  SYNCS.PHASECHK.TRANS64.TRYWAIT P0, [R159+UR42], R0 ;  /* 0x000000009f0075a7 */ /* 0x000e64000800016a */
[----:B-1-34-:R-:W-:Y:S10]  /*1770*/  @!P0 BRA `(.L_x_20) ;  /* 0x000000a0004c8947 */ /* 0x01aff40003800000 */
.L_x_324:
[----:B------:R-:W-:Y:S05]  /*1780*/  @P1 BRA `(.L_x_21) ;  /* 0x0000000000401947 */ /* 0x000fea0003800000 */
[----:B-1----:R-:W-:Y:S01]  /*1790*/  MOV R0, 0x0 ;  /* 0x0000000000007802 */ /* 0x002fe20000000f00 */
[----:B------:R-:W-:Y:S01]  /*17a0*/  ULDC.64 UR4, c[0x4][0x68] ;  /* 0x01001a0000047ab9 */ /* 0x000fe20000000a00 */
[----:B------:R-:W-:Y:S01]  /*17b0*/  ULDC.64 UR6, c[0x4][0x8] ;  /* 0x0100020000067ab9 */ /* 0x000fe20000000a00 */
[----:B------:R-:W-:Y:S01]  /*17c0*/  IMAD.U32 R4, RZ, RZ, UR4 ;  /* 0x00000004ff047e24 */ /* 0x000fe2000f8e00ff */
[----:B------:R1:W2:Y:S01]  /*17d0*/  LDC.64 R14, c[0x4][R0] ;  /* 0x01000000000e7b82 */ /* 0x0002a20000000a00 */
[----:B------:R-:W-:Y:S01]  /*17e0*/  IMAD.U32 R5, RZ, RZ, UR5 ;  /* 0x00000005ff057e24 */ /* 0x000fe2000f8e00ff */
[----:B------:R-:W-:Y:S01]  /*17f0*/  ULDC.64 UR4, c[0x4][0x70] ;  /* 0x01001c0000047ab9 */ /* 0x000fe20000000a00 */
[----:B------:R-:W-:Y:S02]  /*1800*/  IMAD.U32 R10, RZ, RZ, UR6 ;  /* 0x00000006ff0a7e24 */ /* 0x000fe4000f8e00ff */
[----:B------:R-:W-:Y:S02]  /*1810*/  IMAD.U32 R6, RZ, RZ, UR4 ;  /* 0x00000004ff067e24 */ /* 0x000fe4000f8e00ff */
[----:B------:R-:W-:-:S02]  /*1820*/  IMAD.U32 R7, RZ, RZ, UR5 ;  /* 0x00000005ff077e24 */ /* 0x000fc4000f8e00ff */
[----:B------:R-:W-:Y:S02]  /*1830*/  IMAD.U32 R11, RZ, RZ, UR7 ;  /* 0x00000007ff0b7e24 */ /* 0x000fe4000f8e00ff */
[----:B------:R-:W-:Y:S02]  /*1840*/  IMAD.MOV.U32 R8, RZ, RZ, 0x1e1 ;  /* 0x000001e1ff087424 */ /* 0x000fe400078e00ff */
[----:B0-----:R-:W-:Y:S02]  /*1850*/  IMAD.MOV.U32 R12, RZ, RZ, 0x1 ;  /* 0x00000001ff0c7424 */ /* 0x001fe400078e00ff */
[----:B-1----:R-:W-:-:S07]  /*1860*/  IMAD.MOV.U32 R13, RZ, RZ, RZ ;  /* 0x000000ffff0d7224 */ /* 0x002fce00078e00ff */
[----:B------:R-:W-:-:S07]  /*1870*/  LEPC R20, `(.L_x_21) ;  /* 0x000000001014794e */ /* 0x000fce0000000000 */
[----:B--2--5:R-:W-:Y:S05]  /*1880*/  CALL.ABS.NOINC R14 ;  /* 0x000000000e007343 */ /* 0x024fea0003c00000 */
.L_x_21:
[----:B------:R-:W-:-:S13]  /*1890*/  ISETP.NE.AND P0, PT, R174, 0x3, PT ;  /* 0x00000003ae00780c */ /* 0x000fda0003f05270 */
[----:B------:R-:W-:Y:S05]  /*18a0*/  @!P0 BRA `(.L_x_22) ;  /* 0x0000000000048947 */ /* 0x000fea0003800000 */
[----:B------:R-:W-:Y:S01]  /*18b0*/  BPT.TRAP 0x1 ;  /* 0x000000040000795c */ /* 0x000fe20000300000 */
.L_x_22:
[----:B------:R-:W-:Y:S02]  /*18c0*/  IMAD.U32 R3, RZ, RZ, UR39 ;  /* 0x00000027ff037e24 */ /* 0x000fe4000f8e00ff */
[----:B-1----:R-:W-:-:S03]  /*18d0*/  IMAD.U32 R0, RZ, RZ, UR38 ;  /* 0x00000026ff007e24 */ /* 0x002fc6000f8e00ff */
[----:B------:R-:W-:Y:S02]  /*18e0*/  LEA R3, R3, UR41, 0x3 ;  /* 0x0000002903037c11 */ /* 0x000fe4000f8e18ff */
[----:B------:R-:W-:-:S04]  /*18f0*/  SHF.L.U32 R0, R0, 0x1f, RZ ;  /* 0x0000001f00007819 */ /* 0x000fc800000006ff */
[----:B------:R1:W2:Y:S01]  /*1900*/  SYNCS.PHASECHK.TRANS64.TRYWAIT P1, [R3+URZ], R0 ;  /* 0x00000000030075a7 */ /* 0x0002a2000802017f */
[----:B------:R-:W-:Y:S05]  /*1910*/  @!P0 BRA `(.L_x_23) ;  /* 0x0000000000048947 */ /* 0x000fea0003800000 */
[----:B------:R-:W-:Y:S01]  /*1920*/  BPT.TRAP 0x1 ;  /* 0x000000040000795c */ /* 0x000fe20000300000 */
.L_x_23:
[----:B------:R-:W-:-:S05]  /*1930*/  IMAD.U32 R4, RZ, RZ, UR43 ;  /* 0x0000002bff047e24 */ /* 0x000fca000f8e00ff */
[----:B------:R-:W-:Y:S01]  /*1940*/  ISETP.GE.AND P2, PT, R4, 0x1, PT ;  /* 0x000000010400780c */ /* 0x000fe20003f46270 */
[----:B--2---:R-:W-:-:S12]  /*1950*/  @P1 BRA `(.L_x_24) ;  /* 0x0000000000081947 */ /* 0x004fd80003800000 */
[----:B------:R-:W2:Y:S02]  /*1960*/  SYNCS.PHASECHK.TRANS64.TRYWAIT P1, [R3+URZ], R0 ;  /* 0x00000000030075a7 */ /* 0x000ea4000802017f */
[----:B--2---:R-:W-:Y:S05]  /*1970*/  @!P1 BRA `(.L_x_25) ;  /* 0x0000009c00e09947 */ /* 0x004fea0003800000 */
.L_x_24:
[----:B------:R-:W-:Y:S05]  /*1980*/  WARPSYNC.ALL ;  /* 0x0000000000007948 */ /* 0x000fea0003800000 */
[----:B------:R-:W-:Y:S01]  /*1990*/  UIADD3 UR4, UR41, 0x180, URZ ;  /* 0x0000018029047890 */ /* 0x000fe2000fffe03f */
[----:B------:R-:W-:Y:S01]  /*19a0*/  WARPGROUP.ARRIVE ;  /* 0x00000000000079c5 */ /* 0x000fe20000000000 */
[----:B------:R-:W-:Y:S02]  /*19b0*/  UIADD3 UR5, UR41, 0xb180, URZ ;  /* 0x0000b18029057890 */ /* 0x000fe4000fffe03f */
[----:B------:R-:W-:Y:S02]  /*19c0*/  USHF.R.U32.HI UR4, URZ, 0x4, UR4 ;  /* 0x000000043f047899 */ /* 0x000fe40008011604 */
[----:B------:R-:W-:-:S02]  /*19d0*/  USHF.R.U32.HI UR5, URZ, 0x4, UR5 ;  /* 0x000000043f057899 */ /* 0x000fc40008011605 */
[----:B------:R-:W-:Y:S02]  /*19e0*/  ULOP3.LUT UR4, UR4, 0x3fff, URZ, 0xc0, !UPT ;  /* 0x00003fff04047892 */ /* 0x000fe4000f8ec03f */
[----:B------:R-:W-:Y:S02]  /*19f0*/  ULOP3.LUT UR5, UR5, 0x3fff, URZ, 0xc0, !UPT ;  /* 0x00003fff05057892 */ /* 0x000fe4000f8ec03f */
[----:B------:R-:W-:Y:S02]  /*1a00*/  ULOP3.LUT UR10, UR4, 0x10000, URZ, 0xfc, !UPT ;  /* 0x00010000040a7892 */ /* 0x000fe4000f8efc3f */
[----:B------:R-:W-:Y:S02]  /*1a10*/  ULOP3.LUT UR9, UR5, 0x10000, URZ, 0xfc, !UPT ;  /* 0x0001000005097892 */ /* 0x000fe4000f8efc3f */
[----:B------:R-:W-:Y:S02]  /*1a20*/  ULEA UR4, UR39, UR10, 0x8 ;  /* 0x0000000a27047291 */ /* 0x000fe4000f8e403f */
[----:B------:R-:W-:Y:S01]  /*1a30*/  ULEA UR6, UR39, UR9, 0xa ;  /* 0x0000000927067291 */ /* 0x000fe2000f8e503f */
[----:B------:R-:W-:Y:S01]  /*1a40*/  UMOV UR5, 0x80000020 ;  /* 0x8000002000057882 */ /* 0x000fe20000000000 */
[----:B------:R-:W-:-:S07]  /*1a50*/  UMOV UR7, 0x80000020 ;  /* 0x8000002000077882 */ /* 0x000fce0000000000 */
[----:B------:R-:W-:Y:S01]  /*1a60*/  HGMMA.64x256x16.F32 R24, gdesc[UR4], RZ, !UPT, gsb0 ;  /* 0x03e00000041879f0 */ /* 0x000fe2000c0008ff */
[----:B------:R-:W-:Y:S02]  /*1a70*/  UIADD3 UR4, UR4, 0x2, URZ ;  /* 0x0000000204047890 */ /* 0x000fe4000fffe03f */
[----:B------:R-:W-:Y:S01]  /*1a80*/  UIADD3 UR6, UR6, 0x2, URZ ;  /* 0x0000000206067890 */ /* 0x000fe2000fffe03f */
[----:B------:R-:W-:Y:S01]  /*1a90*/  UMOV UR5, 0x80000020 ;  /* 0x8000002000057882 */ /* 0x000fe20000000000 */
[----:B------:R-:W-:Y:S01]  /*1aa0*/  UMOV UR7, 0x80000020 ;  /* 0x8000002000077882 */ /* 0x000fe20000000000 */
[----:B------:R-:W-:Y:S02]  /*1ab0*/  WARPGROUP.DEPBAR.LE gsb0, 0x0 ;  /* 0x00008000000079c5 */ /* 0x000fe40000010000 */
[----:B------:R-:W-:-:S15]  /*1ac0*/  WARPGROUP.ARRIVE ;  /* 0x00000000000079c5 */ /* 0x000fde0000000000 */
[----:B------:R-:W-:-:S05]  /*1ad0*/  NOP ;  /* 0x0000000000007918 */ /* 0x000fca0000000000 */
[----:B------:R-:W-:Y:S03]  /*1ae0*/  HGMMA.64x256x16.F32 R24, gdesc[UR4], R24, gsb0 ;  /* 0x03e00000041879f0 */ /* 0x000fe60008000818 */
[----:B------:R-:W-:Y:S02]  /*1af0*/  WARPGROUP.DEPBAR.LE gsb0, 0x0 ;  /* 0x00008000000079c5 */ /* 0x000fe40000010000 */
[----:B------:R-:W-:Y:S05]  /*1b00*/  @!P2 BRA `(.L_x_26) ;  /* 0x0000000000d8a947 */ /* 0x000fea0003800000 */
[----:B------:R-:W-:Y:S01]  /*1b10*/  UIADD3 UR4, UR39, 0x1, URZ ;  /* 0x0000000127047890 */ /* 0x000fe2000fffe03f */
[----:B-12---:R-:W-:Y:S02]  /*1b20*/  IMAD.U32 R0, RZ, RZ, UR43 ;  /* 0x0000002bff007e24 */ /* 0x006fe4000f8e00ff */
[----:B------:R-:W-:Y:S01]  /*1b30*/  IMAD.U32 R3, RZ, RZ, UR39 ;  /* 0x00000027ff037e24 */ /* 0x000fe2000f8e00ff */
[----:B------:R-:W-:-:S04]  /*1b40*/  UISETP.NE.AND UP0, UPT, UR4, 0xb, UPT ;  /* 0x0000000b0400788c */ /* 0x000fc8000bf05270 */
[----:B------:R-:W-:Y:S02]  /*1b50*/  USEL UR5, URZ, 0x1, UP0 ;  /* 0x000000013f057887 */ /* 0x000fe40008000000 */
[----:B------:R-:W-:Y:S02]  /*1b60*/  USEL UR8, UR4, URZ, UP0 ;  /* 0x0000003f04087287 */ /* 0x000fe40008000000 */
[----:B------:R-:W-:-:S06]  /*1b70*/  ULOP3.LUT UR5, UR38, UR5, URZ, 0x3c, !UPT ;  /* 0x0000000526057292 */ /* 0x000fcc000f8e3c3f */
[----:B------:R-:W-:-:S07]  /*1b80*/  IMAD.U32 R6, RZ, RZ, UR5 ;  /* 0x00000005ff067e24 */ /* 0x000fce000f8e00ff */
.L_x_33:
[----:B------:R-:W-:Y:S05]  /*1b90*/  @!P0 BRA `(.L_x_27) ;  /* 0x0000000000048947 */ /* 0x000fea0003800000 */
[----:B------:R-:W-:Y:S01]  /*1ba0*/  BPT.TRAP 0x1 ;  /* 0x000000040000795c */ /* 0x000fe20000300000 */
.L_x_27:
[----:B------:R-:W-:Y:S01]  /*1bb0*/  ULEA UR4, UR8, UR41, 0x3 ;  /* 0x0000002908047291 */ /* 0x000fe2000f8e183f */
[----:B------:R-:W-:-:S08]  /*1bc0*/  SHF.L.U32 R4, R6, 0x1f, RZ ;  /* 0x0000001f06047819 */ /* 0x000fd000000006ff */
[----:B------:R1:W2:Y:S01]  /*1bd0*/  SYNCS.PHASECHK.TRANS64.TRYWAIT P1, [UR4], R4 ;  /* 0x00000004ff0075a7 */ /* 0x0002a20008020144 */
[----:B------:R-:W-:Y:S05]  /*1be0*/  @!P0 BRA `(.L_x_28) ;  /* 0x0000000000048947 */ /* 0x000fea0003800000 */
[----:B------:R-:W-:Y:S01]  /*1bf0*/  BPT.TRAP 0x1 ;  /* 0x000000040000795c */ /* 0x000fe20000300000 */
.L_x_28:
[----:B--2---:R-:W-:Y:S05]  /*1c00*/  @P1 BRA `(.L_x_29) ;  /* 0x0000000000081947 */ /* 0x004fea0003800000 */
[----:B------:R-:W2:Y:S02]  /*1c10*/  SYNCS.PHASECHK.TRANS64.TRYWAIT P1, [UR4], R4 ;  /* 0x00000004ff0075a7 */ /* 0x000ea40008020144 */
[----:B--2---:R-:W-:Y:S05]  /*1c20*/  @!P1 BRA `(.L_x_30) ;  /* 0x0000009c00489947 */ /* 0x004fea0003800000 */
.L_x_29:
[----:B------:R-:W-:Y:S01]  /*1c30*/  ULEA UR4, UR8, UR10, 0x8 ;  /* 0x0000000a08047291 */ /* 0x000fe2000f8e403f */
[----:B------:R-:W-:Y:S01]  /*1c40*/  WARPGROUP.ARRIVE ;  /* 0x00000000000079c5 */ /* 0x000fe20000000000 */
[----:B------:R-:W-:Y:S01]  /*1c50*/  ULEA UR6, UR8, UR9, 0xa ;  /* 0x0000000908067291 */ /* 0x000fe2000f8e503f */
[----:B------:R-:W-:Y:S01]  /*1c60*/  UMOV UR5, 0x80000020 ;  /* 0x8000002000057882 */ /* 0x000fe20000000000 */
[----:B------:R-:W-:-:S07]  /*1c70*/  UMOV UR7, 0x80000020 ;  /* 0x8000002000077882 */ /* 0x000fce0000000000 */
[----:B------:R-:W-:Y:S01]  /*1c80*/  HGMMA.64x256x16.F32 R24, gdesc[UR4], R24, gsb0 ;  /* 0x03e00000041879f0 */ /* 0x000fe20008000818 */
        /* <DEDUP_REMOVED lines=10> */
[----:B------:R-:W-:Y:S01]  /*1d30*/  BPT.TRAP 0x1 ;  /* 0x000000040000795c */ /* 0x000fe20000300000 */
.L_x_31:
[----:B------:R-:W-:-:S13]  /*1d40*/  ISETP.NE.AND P1, PT, R155, RZ, PT ;  /* 0x000000ff9b00720c */ /* 0x000fda0003f25270 */
[----:B-12---:R-:W-:-:S05]  /*1d50*/  @P1 LEA R4, R3, UR41, 0x3 ;  /* 0x0000002903041c11 */ /* 0x006fca000f8e18ff */
[----:B------:R-:W-:-:S05]  /*1d60*/  @P1 VIADD R5, R4, 0x58 ;  /* 0x0000005804051836 */ /* 0x000fca0000000000 */
[----:B------:R-:W-:-:S04]  /*1d70*/  @P1 PRMT R5, R152, 0x654, R5 ;  /* 0x0000065498051816 */ /* 0x000fc80000000005 */
[----:B------:R1:W-:Y:S01]  /*1d80*/  @P1 SYNCS.ARRIVE.TRANS64.RED.A1T0 RZ, [R5+URZ], RZ ;  /* 0x000000ff05ff19a7 */ /* 0x0003e2000810043f */
[----:B------:R-:W-:-:S13]  /*1d90*/  ISETP.GT.U32.AND P1, PT, R16, 0x1, PT ;  /* 0x000000011000780c */ /* 0x000fda0003f24070 */
[----:B-1----:R-:W-:Y:S05]  /*1da0*/  @P1 BRA `(.L_x_32) ;  /* 0x0000000000041947 */ /* 0x002fea0003800000 */
[----:B------:R-:W-:Y:S01]  /*1db0*/  BPT.TRAP 0x1 ;  /* 0x000000040000795c */ /* 0x000fe20000300000 */
.L_x_32:
[----:B------:R-:W-:Y:S01]  /*1dc0*/  UIADD3 UR8, UR8, 0x1, URZ ;  /* 0x0000000108087890 */ /* 0x000fe2000fffe03f */
[C---:B------:R-:W-:Y:S01]  /*1dd0*/  ISETP.GT.AND P2, PT, R0.reuse, 0x1, PT ;  /* 0x000000010000780c */ /* 0x040fe20003f44270 */
[----:B------:R-:W-:Y:S02]  /*1de0*/  VIADD R3, R3, 0x1 ;  /* 0x0000000103037836 */ /* 0x000fe40000000000 */
[----:B------:R-:W-:Y:S01]  /*1df0*/  UISETP.NE.AND UP0, UPT, UR8, 0xb, UPT ;  /* 0x0000000b0800788c */ /* 0x000fe2000bf05270 */
[----:B------:R-:W-:Y:S02]  /*1e00*/  VIADD R0, R0, 0xffffffff ;  /* 0xffffffff00007836 */ /* 0x000fe40000000000 */
[C---:B------:R-:W-:Y:S01]  /*1e10*/  ISETP.NE.AND P1, PT, R3.reuse, 0xb, PT ;  /* 0x0000000b0300780c */ /* 0x040fe20003f25270 */
[----:B------:R-:W-:Y:S02]  /*1e20*/  USEL UR4, URZ, 0x1, UP0 ;  /* 0x000000013f047887 */ /* 0x000fe40008000000 */
[----:B------:R-:W-:Y:S01]  /*1e30*/  USEL UR8, UR8, URZ, UP0 ;  /* 0x0000003f08087287 */ /* 0x000fe20008000000 */
[----:B------:R-:W-:-:S03]  /*1e40*/  SEL R3, R3, RZ, P1 ;  /* 0x000000ff03037207 */ /* 0x000fc60000800000 */
[----:B------:R-:W-:Y:S01]  /*1e50*/  LOP3.LUT R6, R6, UR4, RZ, 0x3c, !PT ;  /* 0x0000000406067c12 */ /* 0x000fe2000f8e3cff */
[----:B------:R-:W-:Y:S07]  /*1e60*/  @P2 BRA `(.L_x_33) ;  /* 0xfffffffc00482947 */ /* 0x000fee000383ffff */
.L_x_26:
[----:B-12---:R-:W1:Y:S01]  /*1e70*/  LDC R0, c[0x0][0x28c] ;  /* 0x0000a300ff007b82 */ /* 0x006e620000000800 */
[----:B------:R2:W-:Y:S01]  /*1e80*/  SYNCS.ARRIVE.TRANS64.A1T0 RZ, [R160+UR45], RZ ;  /* 0x000000ffa0ff79a7 */ /* 0x0005e2000810002d */
[----:B-1----:R-:W-:-:S13]  /*1e90*/  ISETP.GE.AND P1, PT, R0, 0x1, PT ;  /* 0x000000010000780c */ /* 0x002fda0003f26270 */
[----:B--2---:R-:W-:Y:S05]  /*1ea0*/  @!P1 BRA `(.L_x_34) ;  /* 0x0000000000449947 */ /* 0x004fea0003800000 */
[----:B------:R-:W-:Y:S05]  /*1eb0*/  @!P0 BRA `(.L_x_35) ;  /* 0x0000000000048947 */ /* 0x000fea0003800000 */
[----:B------:R-:W-:Y:S01]  /*1ec0*/  BPT.TRAP 0x1 ;  /* 0x000000040000795c */ /* 0x000fe20000300000 */
.L_x_35:
[----:B------:R-:W-:-:S13]  /*1ed0*/  ISETP.NE.AND P0, PT, R155, RZ, PT ;  /* 0x000000ff9b00720c */ /* 0x000fda0003f05270 */
[----:B------:R-:W-:-:S05]  /*1ee0*/  VOTEU.ANY UP0, P0 ;  /* 0x00000000003f7886 */ /* 0x000fca0000000100 */
[----:B------:R-:W-:-:S06]  /*1ef0*/  @UP0 UIADD3 UR4, UR43, UR39, URZ ;  /* 0x000000272b040290 */ /* 0x000fcc000fffe03f */
[----:B------:R-:W-:Y:S02]  /*1f00*/  IMAD.U32 R4, RZ, RZ, UR4 ;  /* 0x00000004ff047e24 */ /* 0x000fe4000f8e00ff */
[----:B------:R-:W-:Y:S02]  /*1f10*/  IMAD.U32 R3, RZ, RZ, UR4 ;  /* 0x00000004ff037e24 */ /* 0x000fe4000f8e00ff */
[----:B------:R-:W-:-:S05]  /*1f20*/  @P0 IMAD.WIDE.U32 R4, R4, -0x45d1745d, RZ ;  /* 0xba2e8ba304040825 */ /* 0x000fca00078e00ff */
[----:B------:R-:W-:-:S05]  /*1f30*/  @P0 SHF.R.U32.HI R0, RZ, 0x3, R5 ;  /* 0x00000003ff000819 */ /* 0x000fca0000011605 */
[----:B------:R-:W-:-:S05]  /*1f40*/  @P0 IMAD R0, R0, -0xb, R3 ;  /* 0xfffffff500000824 */ /* 0x000fca00078e0203 */
[----:B------:R-:W-:-:S05]  /*1f50*/  @P0 LEA R0, R0, UR41, 0x3 ;  /* 0x0000002900000c11 */ /* 0x000fca000f8e18ff */
[----:B------:R-:W-:-:S05]  /*1f60*/  @P0 VIADD R3, R0, 0x58 ;  /* 0x0000005800030836 */ /* 0x000fca0000000000 */
[----:B------:R-:W-:-:S04]  /*1f70*/  @P0 PRMT R3, R152, 0x654, R3 ;  /* 0x0000065498030816 */ /* 0x000fc80000000003 */
[----:B------:R1:W-:Y:S01]  /*1f80*/  @P0 SYNCS.ARRIVE.TRANS64.RED.A1T0 RZ, [R3+URZ], RZ ;  /* 0x000000ff03ff09a7 */ /* 0x0003e2000810043f */
[----:B------:R-:W-:-:S13]  /*1f90*/  ISETP.GT.U32.AND P0, PT, R16, 0x1, PT ;  /* 0x000000011000780c */ /* 0x000fda0003f04070 */
[----:B-1----:R-:W-:Y:S05]  /*1fa0*/  @P0 BRA `(.L_x_34) ;  /* 0x0000000000040947 */ /* 0x002fea0003800000 */
[----:B------:R-:W-:Y:S01]  /*1fb0*/  BPT.TRAP 0x1 ;  /* 0x000000040000795c */ /* 0x000fe20000300000 */
.L_x_34:
[----:B------:R-:W-:Y:S01]  /*1fc0*/  SHF.L.U32 R0, R175, 0x1f, RZ ;  /* 0x0000001faf007819 */ /* 0x000fe200000006ff */
[----:B------:R-:W-:Y:S01]  /*1fd0*/  UIADD3 UR39, UR44, UR39, URZ ;  /* 0x000000272c277290 */ /* 0x000fe2000fffe03f */
[----:B------:R-:W1:Y:S01]  /*1fe0*/  LDC R15, c[0x0][0x288] ;  /* 0x0000a200ff0f7b82 */ /* 0x000e620000000800 */
[----:B------:R-:W-:Y:S01]  /*1ff0*/  UISETP.GE.U32.AND UP1, UPT, UR44, 0xb, UPT ;  /* 0x0000000b2c00788c */ /* 0x000fe2000bf26070 */
[----:B------:R-:W-:Y:S01]  /*2000*/  IMAD.SHL.U32 R8, R158, 0x2, RZ ;  /* 0x000000029e087824 */ /* 0x000fe200078e00ff */
[----:B------:R-:W-:Y:S02]  /*2010*/  UISETP.GT.U32.AND UP0, UPT, UR39, 0xa, UPT ;  /* 0x0000000a2700788c */ /* 0x000fe4000bf04070 */
[----:B------:R-:W-:Y:S02]  /*2020*/  UIMAD.WIDE.U32 UR4, UR39, -0x45d1745d, URZ ;  /* 0xba2e8ba3270478a5 */ /* 0x000fe4000f8e003f */
[----:B------:R-:W-:Y:S01]  /*2030*/  UISETP.LT.U32.AND UP0, UPT, UR44, 0xb, UP0 ;  /* 0x0000000b2c00788c */ /* 0x000fe20008701070 */
[----:B------:R-:W2:Y:S01]  /*2040*/  SYNCS.PHASECHK.TRANS64.TRYWAIT P0, [R159+UR42+0x10], R0 ;  /* 0x000010009f0075a7 */ /* 0x000ea2000800016a */
[----:B------:R-:W-:Y:S01]  /*2050*/  USHF.R.U32.HI UR4, URZ, 0x3, UR5 ;  /* 0x000000033f047899 */ /* 0x000fe20008011605 */
[----:B------:R-:W-:Y:S01]  /*2060*/  SHF.R.S32.HI R9, RZ, 0x1f, R8 ;  /* 0x0000001fff097819 */ /* 0x000fe20000011408 */
[----:B------:R-:W-:-:S02]  /*2070*/  USEL UR6, URZ, 0x1, !UP0 ;  /* 0x000000013f067887 */ /* 0x000fc4000c000000 */
[----:B------:R-:W-:Y:S02]  /*2080*/  UIMAD UR39, UR4, -0xb, UR39 ;  /* 0xfffffff5042778a4 */ /* 0x000fe4000f8e0227 */
[----:B------:R-:W-:-:S04]  /*2090*/  ULOP3.LUT UR38, UR38, UR6, URZ, 0x3c, !UPT ;  /* 0x0000000626267292 */ /* 0x000fc8000f8e3c3f */
[----:B------:R-:W-:Y:S01]  /*20a0*/  @UP1 ULOP3.LUT UR38, UR38, 0x1, UR4, 0x78, !UPT ;  /* 0x0000000126261892 */ /* 0x000fe2000f8e7804 */
[----:B-12---:R-:W-:Y:S11]  /*20b0*/  @!P0 BRA `(.L_x_36) ;  /* 0x00000098003c8947 */ /* 0x006ff60003800000 */
.L_x_325:
[----:B------:R-:W-:Y:S01]  /*20c0*/  IMAD.SHL.U32 R14, R19, 0x40, RZ ;  /* 0x00000040130e7824 */ /* 0x000fe200078e00ff */
[----:B------:R-:W-:Y:S01]  /*20d0*/  ULDC UR6, c[0x0][0x284] ;  /* 0x0000a10000067ab9 */ /* 0x000fe20000000800 */
[----:B0-----:R-:W-:Y:S01]  /*20e0*/  IMAD.SHL.U32 R12, R22, 0x100, RZ ;  /* 0x00000100160c7824 */ /* 0x001fe200078e00ff */
[----:B------:R-:W-:Y:S01]  /*20f0*/  SHF.R.S32.HI R165, RZ, 0x1f, R2 ;  /* 0x0000001fffa57819 */ /* 0x000fe20000011402 */
[----:B------:R-:W-:Y:S01]  /*2100*/  ULDC.64 UR4, c[0x0][0x5d0] ;  /* 0x0001740000047ab9 */ /* 0x000fe20000000a00 */
[----:B------:R-:W-:Y:S01]  /*2110*/  ISETP.GE.AND P0, PT, R14, UR6, PT ;  /* 0x000000060e007c0c */ /* 0x000fe2000bf06270 */
[----:B------:R-:W-:Y:S01]  /*2120*/  IMAD.WIDE.U32 R4, R2, UR4, R8 ;  /* 0x0000000402047c25 */ /* 0x000fe2000f8e0008 */
[----:B------:R-:W-:Y:S02]  /*2130*/  SHF.R.S32.HI R13, RZ, 0x1f, R12 ;  /* 0x0000001fff0d7819 */ /* 0x000fe4000001140c */
[C---:B------:R-:W-:Y:S01]  /*2140*/  ISETP.GE.OR P0, PT, R12.reuse, R15, P0 ;  /* 0x0000000f0c00720c */ /* 0x040fe20000706670 */
[----:B------:R-:W-:Y:S01]  /*2150*/  IMAD R3, R165, UR4, RZ ;  /* 0x00000004a5037c24 */ /* 0x000fe2000f8e02ff */
[----:B------:R-:W-:-:S03]  /*2160*/  IADD3 R6, P1, R12, R4, RZ ;  /* 0x000000040c067210 */ /* 0x000fc60007f3e0ff */
[----:B------:R-:W-:-:S05]  /*2170*/  IMAD R3, R2, UR5, R3 ;  /* 0x0000000502037c24 */ /* 0x000fca000f8e0203 */
[----:B------:R-:W-:-:S03]  /*2180*/  IADD3.X R7, R13, R5, R3, P1, !PT ;  /* 0x000000050d077210 */ /* 0x000fc60000ffe403 */
[----:B------:R-:W-:Y:S05]  /*2190*/  @P0 BRA `(.L_x_37) ;  /* 0x0000007c00040947 */ /* 0x000fea0003800000 */
[----:B------:R-:W0:Y:S01]  /*21a0*/  LDC.64 R10, c[0x0][0x5c8] ;  /* 0x00017200ff0a7b82 */ /* 0x000e220000000a00 */
[----:B-----5:R-:W-:Y:S01]  /*21b0*/  FSETP.NEU.AND P1, PT, R154, RZ, PT ;  /* 0x000000ff9a00720b */ /* 0x020fe20003f2d000 */
[----:B------:R-:W-:Y:S01]  /*21c0*/  IMAD R3, R158, -0x2, R15 ;  /* 0xfffffffe9e037824 */ /* 0x000fe200078e020f */
[----:B------:R-:W-:Y:S01]  /*21d0*/  BSSY B0, `(.L_x_37) ;  /* 0x00007bd000007945 */ /* 0x000fe20003800000 */
[----:B------:R-:W-:-:S04]  /*21e0*/  IMAD.WIDE R166, R19, 0x40, R156 ;  /* 0x0000004013a67825 */ /* 0x000fc800078e029c */
[----:B-1----:R-:W-:Y:S02]  /*21f0*/  IMAD.IADD R0, R3, 0x1, -R12 ;  /* 0x0000000103007824 */ /* 0x002fe400078e0a0c */
[----:B------:R-:W-:-:S03]  /*2200*/  IMAD.IADD R3, R163, 0x1, -R14 ;  /* 0x00000001a3037824 */ /* 0x000fc600078e0a0e */
[----:B------:R-:W-:-:S04]  /*2210*/  ISETP.GT.AND P0, PT, R0, RZ, PT ;  /* 0x000000ff0000720c */ /* 0x000fc80003f04270 */
[----:B------:R-:W-:Y:S01]  /*2220*/  ISETP.GT.AND P3, PT, R3, RZ, P0 ;  /* 0x000000ff0300720c */ /* 0x000fe20000764270 */
[-C--:B0-----:R-:W-:Y:S02]  /*2230*/  IMAD R4, R167, R10.reuse, RZ ;  /* 0x0000000aa7047224 */ /* 0x081fe400078e02ff */
[----:B------:R-:W-:-:S04]  /*2240*/  IMAD.WIDE.U32 R6, R166, R10, R6 ;  /* 0x0000000aa6067225 */ /* 0x000fc800078e0006 */
[----:B------:R-:W-:-:S04]  /*2250*/  IMAD R5, R166, R11, R4 ;  /* 0x0000000ba6057224 */ /* 0x000fc800078e0204 */
[----:B------:R-:W-:Y:S01]  /*2260*/  IMAD.IADD R181, R7, 0x1, R5 ;  /* 0x0000000107b57824 */ /* 0x000fe200078e0205 */
[----:B------:R-:W-:Y:S06]  /*2270*/  @!P1 BRA `(.L_x_38) ;  /* 0x0000005400a09947 */ /* 0x000fec0003800000 */
[----:B------:R-:W0:Y:S01]  /*2280*/  LDC.64 R20, c[0x0][0x5b8] ;  /* 0x00016e00ff147b82 */ /* 0x000e220000000a00 */
[----:B------:R-:W-:-:S07]  /*2290*/  ULDC.64 UR4, c[0x0][0x5c0] ;  /* 0x0001700000047ab9 */ /* 0x000fce0000000a00 */
[----:B------:R-:W1:Y:S08]  /*22a0*/  LDC.64 R168, c[0x0][0x5b0] ;  /* 0x00016c00ffa87b82 */ /* 0x000e700000000a00 */
[----:B------:R-:W2:Y:S01]  /*22b0*/  LDC.64 R14, c[0x0][0x5a8] ;  /* 0x00016a00ff0e7b82 */ /* 0x000ea20000000a00 */
[-C--:B0-----:R-:W-:Y:S02]  /*22c0*/  IMAD R7, R165, R20.reuse, RZ ;  /* 0x00000014a5077224 */ /* 0x081fe400078e02ff */
[----:B------:R-:W-:-:S04]  /*22d0*/  IMAD.WIDE.U32 R4, R2, R20, R8 ;  /* 0x0000001402047225 */ /* 0x000fc800078e0008 */
[----:B------:R-:W-:Y:S01]  /*22e0*/  IMAD R177, R2, R21, R7 ;  /* 0x0000001502b17224 */ /* 0x000fe200078e0207 */
[----:B------:R-:W-:Y:S01]  /*22f0*/  IADD3 R164, P1, R12, R4, RZ ;  /* 0x000000040ca47210 */ /* 0x000fe20007f3e0ff */
[----:B-1----:R-:W-:-:S03]  /*2300*/  IMAD R4, R167, R168, RZ ;  /* 0x000000a8a7047224 */ /* 0x002fc600078e02ff */
[----:B------:R-:W-:Y:S01]  /*2310*/  IADD3.X R165, R13, R5, R177, P1, !PT ;  /* 0x000000050da57210 */ /* 0x000fe20000ffe4b1 */
[C---:B------:R-:W-:Y:S02]  /*2320*/  IMAD R179, R166.reuse, R169, R4 ;  /* 0x000000a9a6b37224 */ /* 0x040fe400078e0204 */
[----:B------:R-:W-:-:S04]  /*2330*/  IMAD.WIDE.U32 R4, R166, R168, R164 ;  /* 0x000000a8a6047225 */ /* 0x000fc800078e00a4 */
[----:B------:R-:W-:Y:S01]  /*2340*/  IMAD.IADD R5, R5, 0x1, R179 ;  /* 0x0000000105057824 */ /* 0x000fe200078e02b3 */
[----:B--2---:R-:W-:-:S04]  /*2350*/  LEA R170, P1, R4, R14, 0x1 ;  /* 0x0000000e04aa7211 */ /* 0x004fc800078208ff */
[----:B------:R-:W-:-:S05]  /*2360*/  LEA.HI.X R171, R4, R15, R5, 0x1, P1 ;  /* 0x0000000f04ab7211 */ /* 0x000fca00008f0c05 */
[----:B------:R0:W2:Y:S01]  /*2370*/  @P3 LDG.E.LTC128B.U16 R19, desc[UR36][R170.64] ;  /* 0x00000024aa133981 */ /* 0x0000a2000c1e1520 */
[----:B------:R-:W-:Y:S01]  /*2380*/  IMAD.WIDE.U32 R4, R166, R168, R12 ;  /* 0x000000a8a6047225 */ /* 0x000fe200078e000c */
[----:B------:R-:W-:Y:S02]  /*2390*/  BSSY B1, `(.L_x_39) ;  /* 0x0000014000017945 */ /* 0x000fe40003800000 */
[----:B------:R-:W-:-:S04]  /*23a0*/  IADD3 R172, P1, R8, R4, RZ ;  /* 0x0000000408ac7210 */ /* 0x000fc80007f3e0ff */
[----:B------:R-:W-:Y:S01]  /*23b0*/  IADD3.X R173, R9, R179, R5, P1, !PT ;  /* 0x000000b309ad7210 */ /* 0x000fe20000ffe405 */
[----:B0-----:R-:W-:Y:S01]  /*23c0*/  IMAD.SHL.U32 R170, R168, 0x8, RZ ;  /* 0x00000008a8aa7824 */ /* 0x001fe200078e00ff */
[----:B------:R-:W-:Y:S02]  /*23d0*/  LEA R4, P1, R6, UR4, 0x1 ;  /* 0x0000000406047c11 */ /* 0x000fe4000f8208ff */
[----:B------:R-:W-:Y:S01]  /*23e0*/  SHF.L.U64.HI R171, R168, 0x3, R169 ;  /* 0x00000003a8ab7819 */ /* 0x000fe200000102a9 */
[----:B------:R-:W-:Y:S01]  /*23f0*/  IMAD.WIDE.U32 R172, R2, R20, R172 ;  /* 0x0000001402ac7225 */ /* 0x000fe200078e00ac */
[----:B------:R-:W-:Y:S02]  /*2400*/  LEA.HI.X R5, R6, UR5, R181, 0x1, P1 ;  /* 0x0000000506057c11 */ /* 0x000fe400088f0cb5 */
[----:B------:R-:W-:Y:S02]  /*2410*/  ISETP.GT.AND P1, PT, R0, 0x1, PT ;  /* 0x000000010000780c */ /* 0x000fe40003f24270 */
[----:B------:R-:W-:-:S02]  /*2420*/  LEA R6, P4, R172, R14, 0x1 ;  /* 0x0000000eac067211 */ /* 0x000fc400078808ff */
[----:B------:R-:W-:Y:S01]  /*2430*/  ISETP.GT.AND P2, PT, R3, RZ, P1 ;  /* 0x000000ff0300720c */ /* 0x000fe20000f44270 */
[----:B--2---:R-:W-:-:S05]  /*2440*/  HADD2.F32 R7, -RZ, R19.H0_H0 ;  /* 0x20000013ff077230 */ /* 0x004fca0000004100 */
[----:B------:R-:W-:-:S04]  /*2450*/  FMUL R7, R7, R154 ;  /* 0x0000009a07077220 */ /* 0x000fc80000400000 */
[----:B------:R-:W-:-:S05]  /*2460*/  FFMA R7, R24, R153, R7 ;  /* 0x0000009918077223 */ /* 0x000fca0000000007 */
[----:B------:R-:W-:Y:S01]  /*2470*/  F2FP.F16.F32.PACK_AB R21, RZ, R7 ;  /* 0x00000007ff15723e */ /* 0x000fe200000000ff */
[----:B------:R-:W-:-:S04]  /*2480*/  IMAD.IADD R7, R177, 0x1, R173 ;  /* 0x00000001b1077824 */ /* 0x000fc800078e02ad */
[----:B------:R0:W-:Y:S01]  /*2490*/  @P3 STG.E.U16 desc[UR36][R4.64], R21 ;  /* 0x0000001504003986 */ /* 0x0001e2000c101524 */
[----:B------:R-:W-:Y:S01]  /*24a0*/  LEA.HI.X R7, R172, R15, R7, 0x1, P4 ;  /* 0x0000000fac077211 */ /* 0x000fe200020f0c07 */
[----:B------:R-:W-:Y:S06]  /*24b0*/  @!P2 BRA `(.L_x_40) ;  /* 0x000000000004a947 */ /* 0x000fec0003800000 */
[----:B------:R1:W5:Y:S02]  /*24c0*/  LDG.E.LTC128B.U16 R19, desc[UR36][R6.64+0x2] ;  /* 0x0000022406137981 */ /* 0x000364000c1e1520 */
.L_x_40:
[----:B------:R-:W-:Y:S05]  /*24d0*/  BSYNC B1 ;  /* 0x0000000000017941 */ /* 0x000fea0003800000 */
.L_x_39:
[----:B0----5:R-:W-:Y:S01]  /*24e0*/  HADD2.F32 R21, -RZ, R19.H0_H0 ;  /* 0x20000013ff157230 */ /* 0x021fe20000004100 */
[----:B------:R-:W-:Y:S01]  /*24f0*/  ISETP.GT.AND P0, PT, R3, 0x8, P0 ;  /* 0x000000080300780c */ /* 0x000fe20000704270 */
[----:B------:R-:W-:-:S04]  /*2500*/  IMAD.WIDE.U32 R170, R166, R168, R170 ;  /* 0x000000a8a6aa7225 */ /* 0x000fc800078e00aa */
[----:B------:R-:W-:Y:S01]  /*2510*/  FMUL R22, R21, R154 ;  /* 0x0000009a15167220 */ /* 0x000fe20000400000 */
[----:B------:R-:W-:Y:S01]  /*2520*/  IMAD.IADD R179, R179, 0x1, R171 ;  /* 0x00000001b3b37824 */ /* 0x000fe200078e02ab */
[----:B------:R-:W-:Y:S02]  /*2530*/  IADD3 R21, P3, R164, R170, RZ ;  /* 0x000000aaa4157210 */ /* 0x000fe40007f7e0ff */
[----:B------:R-:W-:-:S03]  /*2540*/  FFMA R22, R25, R153, R22 ;  /* 0x0000009919167223 */ /* 0x000fc60000000016 */
[----:B------:R-:W-:Y:S01]  /*2550*/  IMAD.X R164, R179, 0x1, R165, P3 ;  /* 0x00000001b3a47824 */ /* 0x000fe200018e06a5 */
[C---:B------:R-:W-:Y:S02]  /*2560*/  LEA R24, P3, R21.reuse, R14, 0x1 ;  /* 0x0000000e15187211 */ /* 0x040fe400078608ff */
[----:B------:R-:W-:Y:S02]  /*2570*/  F2FP.F16.F32.PACK_AB R22, RZ, R22 ;  /* 0x00000016ff16723e */ /* 0x000fe400000000ff */
[----:B------:R-:W-:Y:S02]  /*2580*/  LEA.HI.X R25, R21, R15, R164, 0x1, P3 ;  /* 0x0000000f15197211 */ /* 0x000fe400018f0ca4 */
[----:B------:R-:W-:Y:S02]  /*2590*/  PRMT R21, R22, 0x7610, R21 ;  /* 0x0000761016157816 */ /* 0x000fe40000000015 */
[----:B------:R-:W-:-:S03]  /*25a0*/  PRMT R22, R19, 0x7610, R22 ;  /* 0x0000761013167816 */ /* 0x000fc60000000016 */
[----:B------:R0:W-:Y:S04]  /*25b0*/  @P2 STG.E.U16 desc[UR36][R4.64+0x2], R21 ;  /* 0x0000021504002986 */ /* 0x0001e8000c101524 */
[----:B------:R-:W2:Y:S01]  /*25c0*/  @P0 LDG.E.LTC128B.U16 R22, desc[UR36][R24.64] ;  /* 0x0000002418160981 */ /* 0x000ea2000c1e1520 */
[----:B------:R-:W-:Y:S01]  /*25d0*/  IADD3 R8, P2, P3, R8, R170, R12 ;  /* 0x000000aa08087210 */ /* 0x000fe20007b5e00c */
[----:B------:R-:W-:Y:S01]  /*25e0*/  BSSY B1, `(.L_x_41) ;  /* 0x0000011000017945 */ /* 0x000fe20003800000 */
[C---:B------:R-:W-:Y:S02]  /*25f0*/  SHF.L.U64.HI R11, R10.reuse, 0x4, R11 ;  /* 0x000000040a0b7819 */ /* 0x040fe4000001020b */
[----:B------:R-:W-:Y:S02]  /*2600*/  IADD3.X R9, R9, R179, R13, P2, P3 ;  /* 0x000000b309097210 */ /* 0x000fe400017e640d */
[----:B------:R-:W-:-:S02]  /*2610*/  LEA R10, P2, R10, R4, 0x4 ;  /* 0x000000040a0a7211 */ /* 0x000fc400078420ff */
[----:B------:R-:W-:Y:S01]  /*2620*/  ISETP.GT.AND P1, PT, R3, 0x8, P1 ;  /* 0x000000080300780c */ /* 0x000fe20000f24270 */
[----:B0-----:R-:W-:-:S04]  /*2630*/  IMAD.WIDE.U32 R20, R2, R20, R8 ;  /* 0x0000001402147225 */ /* 0x001fc800078e0008 */
[----:B------:R-:W-:Y:S01]  /*2640*/  IMAD.X R11, R11, 0x1, R5, P2 ;  /* 0x000000010b0b7824 */ /* 0x000fe200010e0605 */
[----:B------:R-:W-:Y:S01]  /*2650*/  LEA R8, P3, R20, R14, 0x1 ;  /* 0x0000000e14087211 */ /* 0x000fe200078608ff */
[----:B------:R-:W-:-:S05]  /*2660*/  IMAD.IADD R2, R177, 0x1, R21 ;  /* 0x00000001b1027824 */ /* 0x000fca00078e0215 */
[----:B------:R-:W-:Y:S01]  /*2670*/  LEA.HI.X R9, R20, R15, R2, 0x1, P3 ;  /* 0x0000000f14097211 */ /* 0x000fe200018f0c02 */
[----:B--2---:R-:W-:-:S05]  /*2680*/  HADD2.F32 R19, -RZ, R22.H0_H0 ;  /* 0x20000016ff137230 */ /* 0x004fca0000004100 */
[----:B------:R-:W-:-:S04]  /*2690*/  FMUL R19, R19, R154 ;  /* 0x0000009a13137220 */ /* 0x000fc80000400000 */
[----:B------:R-:W-:-:S05]  /*26a0*/  FFMA R19, R26, R153, R19 ;  /* 0x000000991a137223 */ /* 0x000fca0000000013 */
[----:B------:R-:W-:-:S05]  /*26b0*/  F2FP.F16.F32.PACK_AB R19, RZ, R19 ;  /* 0x00000013ff13723e */ /* 0x000fca00000000ff */
[----:B------:R0:W-:Y:S01]  /*26c0*/  @P0 STG.E.U16 desc[UR36][R10.64], R19 ;  /* 0x000000130a000986 */ /* 0x0001e2000c101524 */
[----:B------:R-:W-:Y:S05]  /*26d0*/  @!P1 BRA `(.L_x_42) ;  /* 0x0000000000049947 */ /* 0x000fea0003800000 */
[----:B------:R2:W5:Y:S02]  /*26e0*/  LDG.E.LTC128B.U16 R22, desc[UR36][R8.64+0x2] ;  /* 0x0000022408167981 */ /* 0x000564000c1e1520 */
.L_x_42:
[----:B------:R-:W-:Y:S05]  /*26f0*/  BSYNC B1 ;  /* 0x0000000000017941 */ /* 0x000fea0003800000 */
.L_x_41:
[----:B-----5:R-:W-:Y:S01]  /*2700*/  HADD2.F32 R13, -RZ, R22.H0_H0 ;  /* 0x20000016ff0d7230 */ /* 0x020fe20000004100 */
[----:B------:R-:W-:Y:S01]  /*2710*/  ISETP.GT.AND P0, PT, R0, 0x8, PT ;  /* 0x000000080000780c */ /* 0x000fe20003f04270 */
[----:B------:R-:W-:Y:S03]  /*2720*/  BSSY B1, `(.L_x_43) ;  /* 0x0000008000017945 */ /* 0x000fe60003800000 */
[----:B------:R-:W-:Y:S01]  /*2730*/  FMUL R2, R13, R154 ;  /* 0x0000009a0d027220 */ /* 0x000fe20000400000 */
[----:B------:R-:W-:-:S03]  /*2740*/  ISETP.GT.AND P2, PT, R3, RZ, P0 ;  /* 0x000000ff0300720c */ /* 0x000fc60000744270 */
[----:B------:R-:W-:-:S05]  /*2750*/  FFMA R2, R27, R153, R2 ;  /* 0x000000991b027223 */ /* 0x000fca0000000002 */
[----:B------:R-:W-:-:S05]  /*2760*/  F2FP.F16.F32.PACK_AB R2, RZ, R2 ;  /* 0x00000002ff02723e */ /* 0x000fca00000000ff */
[----:B------:R3:W-:Y:S01]  /*2770*/  @P1 STG.E.U16 desc[UR36][R10.64+0x2], R2 ;  /* 0x000002020a001986 */ /* 0x0007e2000c101524 */
[----:B------:R-:W-:Y:S05]  /*2780*/  @!P2 BRA `(.L_x_44) ;  /* 0x000000000004a947 */ /* 0x000fea0003800000 */
[----:B------:R4:W5:Y:S02]  /*2790*/  LDG.E.LTC128B.U16 R22, desc[UR36][R6.64+0x10] ;  /* 0x0000102406167981 */ /* 0x000964000c1e1520 */
.L_x_44:
[----:B------:R-:W-:Y:S05]  /*27a0*/  BSYNC B1 ;  /* 0x0000000000017941 */ /* 0x000fea0003800000 */
.L_x_43:
        /* <DEDUP_REMOVED lines=10> */
.L_x_46:
[----:B------:R-:W-:Y:S05]  /*2850*/  BSYNC B1 ;  /* 0x0000000000017941 */ /* 0x000fea0003800000 */
.L_x_45:
[----:B0----5:R-:W-:Y:S01]  /*2860*/  HADD2.F32 R13, -RZ, R22.H0_H0 ;  /* 0x20000016ff0d7230 */ /* 0x021fe20000004100 */
[----:B------:R-:W-:Y:S01]  /*2870*/  ISETP.GT.AND P0, PT, R3, 0x8, P0 ;  /* 0x000000080300780c */ /* 0x000fe20000704270 */
[----:B------:R-:W-:Y:S03]  /*2880*/  BSSY B1, `(.L_x_47) ;  /* 0x0000007000017945 */ /* 0x000fe60003800000 */
[----:B---3--:R-:W-:-:S04]  /*2890*/  FMUL R2, R13, R154 ;  /* 0x0000009a0d027220 */ /* 0x008fc80000400000 */
[----:B------:R-:W-:-:S05]  /*28a0*/  FFMA R2, R29, R153, R2 ;  /* 0x000000991d027223 */ /* 0x000fca0000000002 */
[----:B------:R-:W-:-:S05]  /*28b0*/  F2FP.F16.F32.PACK_AB R2, RZ, R2 ;  /* 0x00000002ff02723e */ /* 0x000fca00000000ff */
[----:B------:R0:W-:Y:S01]  /*28c0*/  @P3 STG.E.U16 desc[UR36][R4.64+0x12], R2 ;  /* 0x0000120204003986 */ /* 0x0001e2000c101524 */
[----:B------:R-:W-:Y:S05]  /*28d0*/  @!P0 BRA `(.L_x_48) ;  /* 0x0000000000048947 */ /* 0x000fea0003800000 */
[----:B------:R3:W5:Y:S02]  /*28e0*/  LDG.E.LTC128B.U16 R22, desc[UR36][R8.64+0x10] ;  /* 0x0000102408167981 */ /* 0x000764000c1e1520 */
.L_x_48:
[----:B------:R-:W-:Y:S05]  /*28f0*/  BSYNC B1 ;  /* 0x0000000000017941 */ /* 0x000fea0003800000 */
.L_x_47:
[----:B-----5:R-:W-:Y:S01]  /*2900*/  HADD2.F32 R13, -RZ, R22.H0_H0 ;  /* 0x20000016ff0d7230 */ /* 0x020fe20000004100 */
[----:B------:R-:W-:Y:S01]  /*2910*/  ISETP.GT.AND P1, PT, R3, 0x8, P1 ;  /* 0x000000080300780c */ /* 0x000fe20000f24270 */
[----:B------:R-:W-:Y:S03]  /*2920*/  BSSY B1, `(.L_x_49) ;  /* 0x0000007000017945 */ /* 0x000fe60003800000 */
[----:B------:R-:W-:-:S04]  /*2930*/  FMUL R13, R13, R154 ;  /* 0x0000009a0d0d7220 */ /* 0x000fc80000400000 */
[----:B------:R-:W-:-:S05]  /*2940*/  FFMA R13, R30, R153, R13 ;  /* 0x000000991e0d7223 */ /* 0x000fca000000000d */
[----:B------:R-:W-:-:S05]  /*2950*/  F2FP.F16.F32.PACK_AB R13, RZ, R13 ;  /* 0x0000000dff0d723e */ /* 0x000fca00000000ff */
[----:B------:R0:W-:Y:S01]  /*2960*/  @P0 STG.E.U16 desc[UR36][R10.64+0x10], R13 ;  /* 0x0000100d0a000986 */ /* 0x0001e2000c101524 */
[----:B------:R-:W-:Y:S05]  /*2970*/  @!P1 BRA `(.L_x_50) ;  /* 0x0000000000049947 */ /* 0x000fea0003800000 */
[----:B------:R0:W5:Y:S02]  /*2980*/  LDG.E.LTC128B.U16 R22, desc[UR36][R8.64+0x12] ;  /* 0x0000122408167981 */ /* 0x000164000c1e1520 */
.L_x_50:
[----:B------:R-:W-:Y:S05]  /*2990*/  BSYNC B1 ;  /* 0x0000000000017941 */ /* 0x000fea0003800000 */
.L_x_49:
[----:B0----5:R-:W-:Y:S01]  /*29a0*/  HADD2.F32 R13, -RZ, R22.H0_H0 ;  /* 0x20000016ff0d7230 */ /* 0x021fe20000004100 */
        /* <DEDUP_REMOVED lines=9> */
.L_x_52:
[----:B------:R-:W-:Y:S05]  /*2a40*/  BSYNC B1 ;  /* 0x0000000000017941 */ /* 0x000fea0003800000 */
.L_x_51:
        /* <DEDUP_REMOVED lines=10> */
.L_x_54:
[----:B------:R-:W-:Y:S05]  /*2af0*/  BSYNC B1 ;  /* 0x0000000000017941 */ /* 0x000fea0003800000 */
.L_x_53:
[----:B0----5:R-:W-:Y:S01]  /*2b00*/  HADD2.F32 R13, -RZ, R22.H0_H0 ;  /* 0x20000016ff0d7230 */ /* 0x021fe20000004100 */
        /* <DEDUP_REMOVED lines=8> */
.L_x_56:
[----:B------:R-:W-:Y:S05]  /*2b90*/  BSYNC B1 ;  /* 0x0000000000017941 */ /* 0x000fea0003800000 */
.L_x_55:
        /* <DEDUP_REMOVED lines=9> */
.L_x_58:
[----:B------:R-:W-:Y:S05]  /*2c30*/  BSYNC B1 ;  /* 0x0000000000017941 */ /* 0x000fea0003800000 */
.L_x_57:
        /* <DEDUP_REMOVED lines=10> */
.L_x_60:
[----:B------:R-:W-:Y:S05]  /*2ce0*/  BSYNC B1 ;  /* 0x0000000000017941 */ /* 0x000fea0003800000 */
.L_x_59:
        /* <DEDUP_REMOVED lines=10> */
.L_x_62:
[----:B------:R-:W-:Y:S05]  /*2d90*/  BSYNC B1 ;  /* 0x0000000000017941 */ /* 0x000fea0003800000 */
.L_x_61:
        /* <DEDUP_REMOVED lines=9> */
.L_x_64:
[----:B------:R-:W-:Y:S05]  /*2e30*/  BSYNC B1 ;  /* 0x0000000000017941 */ /* 0x000fea0003800000 */
.L_x_63:
        /* <DEDUP_REMOVED lines=9> */
.L_x_66:
[----:B------:R-:W-:Y:S05]  /*2ed0*/  BSYNC B1 ;  /* 0x0000000000017941 */ /* 0x000fea0003800000 */
.L_x_65:
        /* <DEDUP_REMOVED lines=10> */
.L_x_68:
[----:B------:R-:W-:Y:S05]  /*2f80*/  BSYNC B1 ;  /* 0x0000000000017941 */ /* 0x000fea0003800000 */
.L_x_67:
        /* <DEDUP_REMOVED lines=10> */
.L_x_70:
[----:B------:R-:W-:Y:S05]  /*3030*/  BSYNC B1 ;  /* 0x0000000000017941 */ /* 0x000fea0003800000 */
.L_x_69:
        /* <DEDUP_REMOVED lines=9> */
.L_x_72:
[----:B------:R-:W-:Y:S05]  /*30d0*/  BSYNC B1 ;  /* 0x0000000000017941 */ /* 0x000fea0003800000 */
.L_x_71:
        /* <DEDUP_REMOVED lines=9> */
.L_x_74:
[----:B------:R-:W-:Y:S05]  /*3170*/  BSYNC B1 ;  /* 0x0000000000017941 */ /* 0x000fea0003800000 */
.L_x_73:
        /* <DEDUP_REMOVED lines=10> */
.L_x_76:
[----:B------:R-:W-:Y:S05]  /*3220*/  BSYNC B1 ;  /* 0x0000000000017941 */ /* 0x000fea0003800000 */
.L_x_75:
        /* <DEDUP_REMOVED lines=10> */
.L_x_78:
[----:B------:R-:W-:Y:S05]  /*32d0*/  BSYNC B1 ;  /* 0x0000000000017941 */ /* 0x000fea0003800000 */
.L_x_77:
        /* <DEDUP_REMOVED lines=9> */
.L_x_80:
[----:B------:R-:W-:Y:S05]  /*3370*/  BSYNC B1 ;  /* 0x0000000000017941 */ /* 0x000fea0003800000 */
.L_x_79:
        /* <DEDUP_REMOVED lines=9> */
.L_x_82:
[----:B------:R-:W-:Y:S05]  /*3410*/  BSYNC B1 ;  /* 0x0000000000017941 */ /* 0x000fea0003800000 */
.L_x_81:
        /* <DEDUP_REMOVED lines=10> */
.L_x_84:
[----:B------:R-:W-:Y:S05]  /*34c0*/  BSYNC B1 ;  /* 0x0000000000017941 */ /* 0x000fea0003800000 */
.L_x_83:
        /* <DEDUP_REMOVED lines=10> */
.L_x_86:
[----:B------:R-:W-:Y:S05]  /*3570*/  BSYNC B1 ;  /* 0x0000000000017941 */ /* 0x000fea0003800000 */
.L_x_85:
        /* <DEDUP_REMOVED lines=9> */
.L_x_88:
[----:B------:R-:W-:Y:S05]  /*3610*/  BSYNC B1 ;  /* 0x0000000000017941 */ /* 0x000fea0003800000 */
.L_x_87:
        /* <DEDUP_REMOVED lines=9> */
.L_x_90:
[----:B------:R-:W-:Y:S05]  /*36b0*/  BSYNC B1 ;  /* 0x0000000000017941 */ /* 0x000fea0003800000 */
.L_x_89:
        /* <DEDUP_REMOVED lines=10> */
.L_x_92:
[----:B------:R-:W-:Y:S05]  /*3760*/  BSYNC B1 ;  /* 0x0000000000017941 */ /* 0x000fea0003800000 */
.L_x_91:
        /* <DEDUP_REMOVED lines=10> */
.L_x_94:
[----:B------:R-:W-:Y:S05]  /*3810*/  BSYNC B1 ;  /* 0x0000000000017941 */ /* 0x000fea0003800000 */
.L_x_93:
        /* <DEDUP_REMOVED lines=9> */
.L_x_96:
[----:B------:R-:W-:Y:S05]  /*38b0*/  BSYNC B1 ;  /* 0x0000000000017941 */ /* 0x000fea0003800000 */
.L_x_95:
        /* <DEDUP_REMOVED lines=9> */
.L_x_98:
[----:B------:R-:W-:Y:S05]  /*3950*/  BSYNC B1 ;  /* 0x0000000000017941 */ /* 0x000fea0003800000 */
.L_x_97:
        /* <DEDUP_REMOVED lines=10> */
.L_x_100:
[----:B------:R-:W-:Y:S05]  /*3a00*/  BSYNC B1 ;  /* 0x0000000000017941 */ /* 0x000fea0003800000 */
.L_x_99:
        /* <DEDUP_REMOVED lines=10> */
.L_x_102:
[----:B------:R-:W-:Y:S05]  /*3ab0*/  BSYNC B1 ;  /* 0x0000000000017941 */ /* 0x000fea0003800000 */
.L_x_101:
        /* <DEDUP_REMOVED lines=9> */
.L_x_104:
[----:B------:R-:W-:Y:S05]  /*3b50*/  BSYNC B1 ;  /* 0x0000000000017941 */ /* 0x000fea0003800000 */
.L_x_103:
        /* <DEDUP_REMOVED lines=9> */
.L_x_106:
[----:B------:R-:W-:Y:S05]  /*3bf0*/  BSYNC B1 ;  /* 0x0000000000017941 */ /* 0x000fea0003800000 */
.L_x_105:
        /* <DEDUP_REMOVED lines=10> */
.L_x_108:
[----:B------:R-:W-:Y:S05]  /*3ca0*/  BSYNC B1 ;  /* 0x0000000000017941 */ /* 0x000fea0003800000 */
.L_x_107:
        /* <DEDUP_REMOVED lines=10> */
.L_x_110:
[----:B------:R-:W-:Y:S05]  /*3d50*/  BSYNC B1 ;  /* 0x0000000000017941 */ /* 0x000fea0003800000 */
.L_x_109:
        /* <DEDUP_REMOVED lines=9> */
.L_x_112:
[----:B------:R-:W-:Y:S05]  /*3df0*/  BSYNC B1 ;  /* 0x0000000000017941 */ /* 0x000fea0003800000 */
.L_x_111:
        /* <DEDUP_REMOVED lines=9> */
.L_x_114:
[----:B------:R-:W-:Y:S05]  /*3e90*/  BSYNC B1 ;  /* 0x0000000000017941 */ /* 0x000fea0003800000 */
.L_x_113:
        /* <DEDUP_REMOVED lines=10> */
.L_x_116:
[----:B------:R-:W-:Y:S05]  /*3f40*/  BSYNC B1 ;  /* 0x0000000000017941 */ /* 0x000fea0003800000 */
.L_x_115:
        /* <DEDUP_REMOVED lines=10> */
.L_x_118:
[----:B------:R-:W-:Y:S05]  /*3ff0*/  BSYNC B1 ;  /* 0x0000000000017941 */ /* 0x000fea0003800000 */
.L_x_117:
        /* <DEDUP_REMOVED lines=9> */
.L_x_120:
[----:B------:R-:W-:Y:S05]  /*4090*/  BSYNC B1 ;  /* 0x0000000000017941 */ /* 0x000fea0003800000 */
.L_x_119:
        /* <DEDUP_REMOVED lines=9> */
.L_x_122:
[----:B------:R-:W-:Y:S05]  /*4130*/  BSYNC B1 ;  /* 0x0000000000017941 */ /* 0x000fea0003800000 */
.L_x_121:
        /* <DEDUP_REMOVED lines=10> */
.L_x_124:
[----:B------:R-:W-:Y:S05]  /*41e0*/  BSYNC B1 ;  /* 0x0000000000017941 */ /* 0x000fea0003800000 */
.L_x_123:
        /* <DEDUP_REMOVED lines=10> */
.L_x_126:
[----:B------:R-:W-:Y:S05]  /*4290*/  BSYNC B1 ;  /* 0x0000000000017941 */ /* 0x000fea0003800000 */
.L_x_125:
        /* <DEDUP_REMOVED lines=9> */
.L_x_128:
[----:B------:R-:W-:Y:S05]  /*4330*/  BSYNC B1 ;  /* 0x0000000000017941 */ /* 0x000fea0003800000 */
.L_x_127:
        /* <DEDUP_REMOVED lines=9> */
.L_x_130:
[----:B------:R-:W-:Y:S05]  /*43d0*/  BSYNC B1 ;  /* 0x0000000000017941 */ /* 0x000fea0003800000 */
.L_x_129:
        /* <DEDUP_REMOVED lines=10> */
.L_x_132:
[----:B------:R-:W-:Y:S05]  /*4480*/  BSYNC B1 ;  /* 0x0000000000017941 */ /* 0x000fea0003800000 */
.L_x_131:
        /* <DEDUP_REMOVED lines=10> */
.L_x_134:
[----:B------:R-:W-:Y:S05]  /*4530*/  BSYNC B1 ;  /* 0x0000000000017941 */ /* 0x000fea0003800000 */
.L_x_133:
        /* <DEDUP_REMOVED lines=9> */
.L_x_136:
[----:B------:R-:W-:Y:S05]  /*45d0*/  BSYNC B1 ;  /* 0x0000000000017941 */ /* 0x000fea0003800000 */
.L_x_135:
        /* <DEDUP_REMOVED lines=9> */
.L_x_138:
[----:B------:R-:W-:Y:S05]  /*4670*/  BSYNC B1 ;  /* 0x0000000000017941 */ /* 0x000fea0003800000 */
.L_x_137:
        /* <DEDUP_REMOVED lines=10> */
.L_x_140:
[----:B------:R-:W-:Y:S05]  /*4720*/  BSYNC B1 ;  /* 0x0000000000017941 */ /* 0x000fea0003800000 */
.L_x_139:
        /* <DEDUP_REMOVED lines=10> */
.L_x_142:
[----:B------:R-:W-:Y:S05]  /*47d0*/  BSYNC B1 ;  /* 0x0000000000017941 */ /* 0x000fea0003800000 */
.L_x_141:
        /* <DEDUP_REMOVED lines=9> */
.L_x_144:
[----:B------:R-:W-:Y:S05]  /*4870*/  BSYNC B1 ;  /* 0x0000000000017941 */ /* 0x000fea0003800000 */
.L_x_143:
        /* <DEDUP_REMOVED lines=9> */
.L_x_146:
[----:B------:R-:W-:Y:S05]  /*4910*/  BSYNC B1 ;  /* 0x0000000000017941 */ /* 0x000fea0003800000 */
.L_x_145:
        /* <DEDUP_REMOVED lines=10> */
.L_x_148:
[----:B------:R-:W-:Y:S05]  /*49c0*/  BSYNC B1 ;  /* 0x0000000000017941 */ /* 0x000fea0003800000 */
.L_x_147:
        /* <DEDUP_REMOVED lines=10> */
.L_x_150:
[----:B------:R-:W-:Y:S05]  /*4a70*/  BSYNC B1 ;  /* 0x0000000000017941 */ /* 0x000fea0003800000 */
.L_x_149:
        /* <DEDUP_REMOVED lines=9> */
.L_x_152:
[----:B------:R-:W-:Y:S05]  /*4b10*/  BSYNC B1 ;  /* 0x0000000000017941 */ /* 0x000fea0003800000 */
.L_x_151:
        /* <DEDUP_REMOVED lines=9> */
.L_x_154:
[----:B------:R-:W-:Y:S05]  /*4bb0*/  BSYNC B1 ;  /* 0x0000000000017941 */ /* 0x000fea0003800000 */
.L_x_153:
        /* <DEDUP_REMOVED lines=10> */
.L_x_156:
[----:B------:R-:W-:Y:S05]  /*4c60*/  BSYNC B1 ;  /* 0x0000000000017941 */ /* 0x000fea0003800000 */
.L_x_155:
        /* <DEDUP_REMOVED lines=10> */
.L_x_158:
[----:B------:R-:W-:Y:S05]  /*4d10*/  BSYNC B1 ;  /* 0x0000000000017941 */ /* 0x000fea0003800000 */
.L_x_157:
        /* <DEDUP_REMOVED lines=9> */
.L_x_160:
[----:B------:R-:W-:Y:S05]  /*4db0*/  BSYNC B1 ;  /* 0x0000000000017941 */ /* 0x000fea0003800000 */
.L_x_159:
        /* <DEDUP_REMOVED lines=9> */
.L_x_162:
[----:B------:R-:W-:Y:S05]  /*4e50*/  BSYNC B1 ;  /* 0x0000000000017941 */ /* 0x000fea0003800000 */
.L_x_161:
        /* <DEDUP_REMOVED lines=10> */
.L_x_164:
[----:B------:R-:W-:Y:S05]  /*4f00*/  BSYNC B1 ;  /* 0x0000000000017941 */ /* 0x000fea0003800000 */
.L_x_163:
        /* <DEDUP_REMOVED lines=10> */
.L_x_166:
[----:B------:R-:W-:Y:S05]  /*4fb0*/  BSYNC B1 ;  /* 0x0000000000017941 */ /* 0x000fea0003800000 */
.L_x_165:
        /* <DEDUP_REMOVED lines=9> */
.L_x_168:
[----:B------:R-:W-:Y:S05]  /*5050*/  BSYNC B1 ;  /* 0x0000000000017941 */ /* 0x000fea0003800000 */
.L_x_167:
        /* <DEDUP_REMOVED lines=9> */
.L_x_170:
[----:B------:R-:W-:Y:S05]  /*50f0*/  BSYNC B1 ;  /* 0x0000000000017941 */ /* 0x000fea0003800000 */
.L_x_169:
        /* <DEDUP_REMOVED lines=10> */
.L_x_172:
[----:B------:R-:W-:Y:S05]  /*51a0*/  BSYNC B1 ;  /* 0x0000000000017941 */ /* 0x000fea0003800000 */
.L_x_171:
        /* <DEDUP_REMOVED lines=10> */
.L_x_174:
[----:B------:R-:W-:Y:S05]  /*5250*/  BSYNC B1 ;  /* 0x0000000000017941 */ /* 0x000fea0003800000 */
.L_x_173:
        /* <DEDUP_REMOVED lines=9> */
.L_x_176:
[----:B------:R-:W-:Y:S05]  /*52f0*/  BSYNC B1 ;  /* 0x0000000000017941 */ /* 0x000fea0003800000 */
.L_x_175:
        /* <DEDUP_REMOVED lines=9> */
.L_x_178:
[----:B------:R-:W-:Y:S05]  /*5390*/  BSYNC B1 ;  /* 0x0000000000017941 */ /* 0x000fea0003800000 */
.L_x_177:
        /* <DEDUP_REMOVED lines=10> */
.L_x_180:
[----:B------:R-:W-:Y:S05]  /*5440*/  BSYNC B1 ;  /* 0x0000000000017941 */ /* 0x000fea0003800000 */
.L_x_179:
        /* <DEDUP_REMOVED lines=10> */
.L_x_182:
[----:B------:R-:W-:Y:S05]  /*54f0*/  BSYNC B1 ;  /* 0x0000000000017941 */ /* 0x000fea0003800000 */
.L_x_181:
        /* <DEDUP_REMOVED lines=9> */
.L_x_184:
[----:B------:R-:W-:Y:S05]  /*5590*/  BSYNC B1 ;  /* 0x0000000000017941 */ /* 0x000fea0003800000 */
.L_x_183:
        /* <DEDUP_REMOVED lines=9> */
.L_x_186:
[----:B------:R-:W-:Y:S05]  /*5630*/  BSYNC B1 ;  /* 0x0000000000017941 */ /* 0x000fea0003800000 */
.L_x_185:
        /* <DEDUP_REMOVED lines=10> */
.L_x_188:
[----:B------:R-:W-:Y:S05]  /*56e0*/  BSYNC B1 ;  /* 0x0000000000017941 */ /* 0x000fea0003800000 */
.L_x_187:
        /* <DEDUP_REMOVED lines=10> */
.L_x_190:
[----:B------:R-:W-:Y:S05]  /*5790*/  BSYNC B1 ;  /* 0x0000000000017941 */ /* 0x000fea0003800000 */
.L_x_189:
        /* <DEDUP_REMOVED lines=9> */
.L_x_192:
[----:B------:R-:W-:Y:S05]  /*5830*/  BSYNC B1 ;  /* 0x0000000000017941 */ /* 0x000fea0003800000 */
.L_x_191:
        /* <DEDUP_REMOVED lines=9> */
.L_x_194:
[----:B------:R-:W-:Y:S05]  /*58d0*/  BSYNC B1 ;  /* 0x0000000000017941 */ /* 0x000fea0003800000 */
.L_x_193:
        /* <DEDUP_REMOVED lines=10> */
.L_x_196:
[----:B------:R-:W-:Y:S05]  /*5980*/  BSYNC B1 ;  /* 0x0000000000017941 */ /* 0x000fea0003800000 */
.L_x_195:
        /* <DEDUP_REMOVED lines=10> */
.L_x_198:
[----:B------:R-:W-:Y:S05]  /*5a30*/  BSYNC B1 ;  /* 0x0000000000017941 */ /* 0x000fea0003800000 */
.L_x_197:
        /* <DEDUP_REMOVED lines=9> */
.L_x_200:
[----:B------:R-:W-:Y:S05]  /*5ad0*/  BSYNC B1 ;  /* 0x0000000000017941 */ /* 0x000fea0003800000 */
.L_x_199:
        /* <DEDUP_REMOVED lines=9> */
.L_x_202:
[----:B------:R-:W-:Y:S05]  /*5b70*/  BSYNC B1 ;  /* 0x0000000000017941 */ /* 0x000fea0003800000 */
.L_x_201:
        /* <DEDUP_REMOVED lines=10> */
.L_x_204:
[----:B------:R-:W-:Y:S05]  /*5c20*/  BSYNC B1 ;  /* 0x0000000000017941 */ /* 0x000fea0003800000 */
.L_x_203:
        /* <DEDUP_REMOVED lines=10> */
.L_x_206:
[----:B------:R-:W-:Y:S05]  /*5cd0*/  BSYNC B1 ;  /* 0x0000000000017941 */ /* 0x000fea0003800000 */
.L_x_205:
        /* <DEDUP_REMOVED lines=9> */
.L_x_208:
[----:B------:R-:W-:Y:S05]  /*5d70*/  BSYNC B1 ;  /* 0x0000000000017941 */ /* 0x000fea0003800000 */
.L_x_207:
        /* <DEDUP_REMOVED lines=9> */
.L_x_210:
[----:B------:R-:W-:Y:S05]  /*5e10*/  BSYNC B1 ;  /* 0x0000000000017941 */ /* 0x000fea0003800000 */
.L_x_209:
        /* <DEDUP_REMOVED lines=10> */
.L_x_212:
[----:B------:R-:W-:Y:S05]  /*5ec0*/  BSYNC B1 ;  /* 0x0000000000017941 */ /* 0x000fea0003800000 */
.L_x_211:
        /* <DEDUP_REMOVED lines=10> */
.L_x_214:
[----:B------:R-:W-:Y:S05]  /*5f70*/  BSYNC B1 ;  /* 0x0000000000017941 */ /* 0x000fea0003800000 */
.L_x_213:
        /* <DEDUP_REMOVED lines=9> */
.L_x_216:
[----:B------:R-:W-:Y:S05]  /*6010*/  BSYNC B1 ;  /* 0x0000000000017941 */ /* 0x000fea0003800000 */
.L_x_215:
        /* <DEDUP_REMOVED lines=9> */
.L_x_218:
[----:B------:R-:W-:Y:S05]  /*60b0*/  BSYNC B1 ;  /* 0x0000000000017941 */ /* 0x000fea0003800000 */
.L_x_217:
        /* <DEDUP_REMOVED lines=10> */
.L_x_220:
[----:B------:R-:W-:Y:S05]  /*6160*/  BSYNC B1 ;  /* 0x0000000000017941 */ /* 0x000fea0003800000 */
.L_x_219:
        /* <DEDUP_REMOVED lines=10> */
.L_x_222:
[----:B------:R-:W-:Y:S05]  /*6210*/  BSYNC B1 ;  /* 0x0000000000017941 */ /* 0x000fea0003800000 */
.L_x_221:
        /* <DEDUP_REMOVED lines=9> */
.L_x_224:
[----:B------:R-:W-:Y:S05]  /*62b0*/  BSYNC B1 ;  /* 0x0000000000017941 */ /* 0x000fea0003800000 */
.L_x_223:
        /* <DEDUP_REMOVED lines=9> */
.L_x_226:
[----:B------:R-:W-:Y:S05]  /*6350*/  BSYNC B1 ;  /* 0x0000000000017941 */ /* 0x000fea0003800000 */
.L_x_225:
        /* <DEDUP_REMOVED lines=10> */
.L_x_228:
[----:B------:R-:W-:Y:S05]  /*6400*/  BSYNC B1 ;  /* 0x0000000000017941 */ /* 0x000fea0003800000 */
.L_x_227:
        /* <DEDUP_REMOVED lines=10> */
.L_x_230:
[----:B------:R-:W-:Y:S05]  /*64b0*/  BSYNC B1 ;  /* 0x0000000000017941 */ /* 0x000fea0003800000 */
.L_x_229:
        /* <DEDUP_REMOVED lines=9> */
.L_x_232:
[----:B------:R-:W-:Y:S05]  /*6550*/  BSYNC B1 ;  /* 0x0000000000017941 */ /* 0x000fea0003800000 */
.L_x_231:
        /* <DEDUP_REMOVED lines=9> */
.L_x_234:
[----:B------:R-:W-:Y:S05]  /*65f0*/  BSYNC B1 ;  /* 0x0000000000017941 */ /* 0x000fea0003800000 */
.L_x_233:
        /* <DEDUP_REMOVED lines=10> */
.L_x_236:
[----:B------:R-:W-:Y:S05]  /*66a0*/  BSYNC B1 ;  /* 0x0000000000017941 */ /* 0x000fea0003800000 */
.L_x_235:
        /* <DEDUP_REMOVED lines=10> */
.L_x_238:
[----:B------:R-:W-:Y:S05]  /*6750*/  BSYNC B1 ;  /* 0x0000000000017941 */ /* 0x000fea0003800000 */
.L_x_237:
        /* <DEDUP_REMOVED lines=9> */
.L_x_240:
[----:B------:R-:W-:Y:S05]  /*67f0*/  BSYNC B1 ;  /* 0x0000000000017941 */ /* 0x000fea0003800000 */
.L_x_239:
        /* <DEDUP_REMOVED lines=9> */
.L_x_242:
[----:B------:R-:W-:Y:S05]  /*6890*/  BSYNC B1 ;  /* 0x0000000000017941 */ /* 0x000fea0003800000 */
.L_x_241:
        /* <DEDUP_REMOVED lines=10> */
.L_x_244:
[----:B------:R-:W-:Y:S05]  /*6940*/  BSYNC B1 ;  /* 0x0000000000017941 */ /* 0x000fea0003800000 */
.L_x_243:
        /* <DEDUP_REMOVED lines=10> */
.L_x_246:
[----:B------:R-:W-:Y:S05]  /*69f0*/  BSYNC B1 ;  /* 0x0000000000017941 */ /* 0x000fea0003800000 */
.L_x_245:
        /* <DEDUP_REMOVED lines=9> */
.L_x_248:
[----:B------:R-:W-:Y:S05]  /*6a90*/  BSYNC B1 ;  /* 0x0000000000017941 */ /* 0x000fea0003800000 */
.L_x_247:
        /* <DEDUP_REMOVED lines=9> */
.L_x_250:
[----:B------:R-:W-:Y:S05]  /*6b30*/  BSYNC B1 ;  /* 0x0000000000017941 */ /* 0x000fea0003800000 */
.L_x_249:
        /* <DEDUP_REMOVED lines=10> */
.L_x_252:
[----:B------:R-:W-:Y:S05]  /*6be0*/  BSYNC B1 ;  /* 0x0000000000017941 */ /* 0x000fea0003800000 */
.L_x_251:
        /* <DEDUP_REMOVED lines=10> */
.L_x_254:
[----:B------:R-:W-:Y:S05]  /*6c90*/  BSYNC B1 ;  /* 0x0000000000017941 */ /* 0x000fea0003800000 */
.L_x_253:
        /* <DEDUP_REMOVED lines=9> */
.L_x_256:
[----:B------:R-:W-:Y:S05]  /*6d30*/  BSYNC B1 ;  /* 0x0000000000017941 */ /* 0x000fea0003800000 */
.L_x_255:
        /* <DEDUP_REMOVED lines=9> */
.L_x_258:
[----:B------:R-:W-:Y:S05]  /*6dd0*/  BSYNC B1 ;  /* 0x0000000000017941 */ /* 0x000fea0003800000 */
.L_x_257:
        /* <DEDUP_REMOVED lines=10> */
.L_x_260:
[----:B------:R-:W-:Y:S05]  /*6e80*/  BSYNC B1 ;  /* 0x0000000000017941 */ /* 0x000fea0003800000 */
.L_x_259:
        /* <DEDUP_REMOVED lines=10> */
.L_x_262:
[----:B------:R-:W-:Y:S05]  /*6f30*/  BSYNC B1 ;  /* 0x0000000000017941 */ /* 0x000fea0003800000 */
.L_x_261:
        /* <DEDUP_REMOVED lines=9> */
.L_x_264:
[----:B------:R-:W-:Y:S05]  /*6fd0*/  BSYNC B1 ;  /* 0x0000000000017941 */ /* 0x000fea0003800000 */
.L_x_263:
        /* <DEDUP_REMOVED lines=9> */
.L_x_266:
[----:B------:R-:W-:Y:S05]  /*7070*/  BSYNC B1 ;  /* 0x0000000000017941 */ /* 0x000fea0003800000 */
.L_x_265:
        /* <DEDUP_REMOVED lines=10> */
.L_x_268:
[----:B------:R-:W-:Y:S05]  /*7120*/  BSYNC B1 ;  /* 0x0000000000017941 */ /* 0x000fea0003800000 */
.L_x_267:
        /* <DEDUP_REMOVED lines=10> */
.L_x_270:
[----:B------:R-:W-:Y:S05]  /*71d0*/  BSYNC B1 ;  /* 0x0000000000017941 */ /* 0x000fea0003800000 */
.L_x_269:
        /* <DEDUP_REMOVED lines=9> */
.L_x_272:
[----:B------:R-:W-:Y:S05]  /*7270*/  BSYNC B1 ;  /* 0x0000000000017941 */ /* 0x000fea0003800000 */
.L_x_271:
        /* <DEDUP_REMOVED lines=9> */
.L_x_274:
[----:B------:R-:W-:Y:S05]  /*7310*/  BSYNC B1 ;  /* 0x0000000000017941 */ /* 0x000fea0003800000 */
.L_x_273:
        /* <DEDUP_REMOVED lines=10> */
.L_x_276:
[----:B------:R-:W-:Y:S05]  /*73c0*/  BSYNC B1 ;  /* 0x0000000000017941 */ /* 0x000fea0003800000 */
.L_x_275:
        /* <DEDUP_REMOVED lines=10> */
.L_x_278:
[----:B------:R-:W-:Y:S05]  /*7470*/  BSYNC B1 ;  /* 0x0000000000017941 */ /* 0x000fea0003800000 */
.L_x_277:
        /* <DEDUP_REMOVED lines=9> */
.L_x_280:
[----:B------:R-:W-:Y:S05]  /*7510*/  BSYNC B1 ;  /* 0x0000000000017941 */ /* 0x000fea0003800000 */
.L_x_279:
        /* <DEDUP_REMOVED lines=9> */
.L_x_282:
[----:B------:R-:W-:Y:S05]  /*75b0*/  BSYNC B1 ;  /* 0x0000000000017941 */ /* 0x000fea0003800000 */
.L_x_281:
        /* <DEDUP_REMOVED lines=10> */
.L_x_284:
[----:B------:R-:W-:Y:S05]  /*7660*/  BSYNC B1 ;  /* 0x0000000000017941 */ /* 0x000fea0003800000 */
.L_x_283:
        /* <DEDUP_REMOVED lines=10> */
.L_x_286:
[----:B------:R-:W-:Y:S05]  /*7710*/  BSYNC B1 ;  /* 0x0000000000017941 */ /* 0x000fea0003800000 */
.L_x_285:
[----:B01--45:R-:W-:Y:S01]  /*7720*/  HADD2.F32 R7, -RZ, R22.H0_H0 ;  /* 0x20000016ff077230 */ /* 0x033fe20000004100 */
        /* <DEDUP_REMOVED lines=8> */
.L_x_288:
[----:B------:R-:W-:Y:S05]  /*77b0*/  BSYNC B1 ;  /* 0x0000000000017941 */ /* 0x000fea0003800000 */
.L_x_287:
[----:B0----5:R-:W-:Y:S01]  /*77c0*/  HADD2.F32 R5, -RZ, R22.H0_H0 ;  /* 0x20000016ff057230 */ /* 0x021fe20000004100 */
[----:B------:R-:W-:Y:S01]  /*77d0*/  ISETP.GT.AND P1, PT, R3, 0x8, P1 ;  /* 0x000000080300780c */ /* 0x000fe20000f24270 */
[----:B------:R-:W-:Y:S01]  /*77e0*/  @P0 IMAD.MOV.U32 R4, RZ, RZ, R10 ;  /* 0x000000ffff040224 */ /* 0x000fe200078e000a */
[----:B------:R-:W-:Y:S02]  /*77f0*/  BSSY B1, `(.L_x_289) ;  /* 0x0000009000017945 */ /* 0x000fe40003800000 */
[----:B------:R-:W-:-:S04]  /*7800*/  FMUL R5, R5, R154 ;  /* 0x0000009a05057220 */ /* 0x000fc80000400000 */
[----:B------:R-:W-:-:S05]  /*7810*/  FFMA R5, R150, R153, R5 ;  /* 0x0000009996057223 */ /* 0x000fca0000000005 */
[----:B------:R-:W-:-:S04]  /*7820*/  F2FP.F16.F32.PACK_AB R5, RZ, R5 ;  /* 0x00000005ff05723e */ /* 0x000fc800000000ff */
[----:B------:R-:W-:Y:S01]  /*7830*/  PRMT R2, R5, 0x7610, R2 ;  /* 0x0000761005027816 */ /* 0x000fe20000000002 */
[----:B------:R-:W-:-:S05]  /*7840*/  @P0 IMAD.MOV.U32 R5, RZ, RZ, R11 ;  /* 0x000000ffff050224 */ /* 0x000fca00078e000b */
[----:B------:R0:W-:Y:S01]  /*7850*/  @P0 STG.E.U16 desc[UR36][R4.64+0x1f0], R2 ;  /* 0x0001f00204000986 */ /* 0x0001e2000c101524 */
[----:B------:R-:W-:Y:S05]  /*7860*/  @!P1 BRA `(.L_x_290) ;  /* 0x0000000000049947 */ /* 0x000fea0003800000 */
[----:B------:R4:W5:Y:S02]  /*7870*/  LDG.E.LTC128B.U16 R22, desc[UR36][R8.64+0x1f2] ;  /* 0x0001f22408167981 */ /* 0x000964000c1e1520 */
.L_x_290:
[----:B------:R-:W-:Y:S05]  /*7880*/  BSYNC B1 ;  /* 0x0000000000017941 */ /* 0x000fea0003800000 */
.L_x_289:
[----:B------:R-:W-:Y:S05]  /*7890*/  @!P1 BRA `(.L_x_291) ;  /* 0x0000002400409947 */ /* 0x000fea0003800000 */
[----:B-----5:R-:W-:-:S05]  /*78a0*/  HADD2.F32 R3, -RZ, R22.H0_H0 ;  /* 0x20000016ff037230 */ /* 0x020fca0000004100 */
[----:B------:R-:W-:-:S04]  /*78b0*/  FMUL R0, R3, R154 ;  /* 0x0000009a03007220 */ /* 0x000fc80000400000 */
[----:B------:R-:W-:-:S05]  /*78c0*/  FFMA R0, R151, R153, R0 ;  /* 0x0000009997007223 */ /* 0x000fca0000000000 */
[----:B------:R-:W-:-:S05]  /*78d0*/  F2FP.F16.F32.PACK_AB R0, RZ, R0 ;  /* 0x00000000ff00723e */ /* 0x000fca00000000ff */
[----:B------:R0:W-:Y:S01]  /*78e0*/  STG.E.U16 desc[UR36][R10.64+0x1f2], R0 ;  /* 0x0001f2000a007986 */ /* 0x0001e2000c101524 */
[----:B------:R-:W-:Y:S05]  /*78f0*/  BRA `(.L_x_291) ;  /* 0x0000002400287947 */ /* 0x000fea0003800000 */
.L_x_38:
[----:B------:R-:W-:Y:S01]  /*7900*/  ISETP.GT.AND P2, PT, R0, 0x1, PT ;  /* 0x000000010000780c */ /* 0x000fe20003f44270 */
[----:B------:R-:W-:Y:S01]  /*7910*/  ULDC.64 UR4, c[0x0][0x5c0] ;  /* 0x0001700000047ab9 */ /* 0x000fe20000000a00 */
[-C--:B------:R-:W-:Y:S01]  /*7920*/  FMUL R24, R24, R153.reuse ;  /* 0x0000009918187220 */ /* 0x080fe20000400000 */
[-C--:B------:R-:W-:Y:S01]  /*7930*/  FMUL R25, R25, R153.reuse ;  /* 0x0000009919197220 */ /* 0x080fe20000400000 */
[----:B------:R-:W-:Y:S01]  /*7940*/  ISETP.GT.AND P1, PT, R3, RZ, P2 ;  /* 0x000000ff0300720c */ /* 0x000fe20001724270 */
[-C--:B------:R-:W-:Y:S01]  /*7950*/  FMUL R26, R26, R153.reuse ;  /* 0x000000991a1a7220 */ /* 0x080fe20000400000 */
[----:B------:R-:W-:Y:S01]  /*7960*/  LEA R4, P4, R6, UR4, 0x1 ;  /* 0x0000000406047c11 */ /* 0x000fe2000f8808ff */
[-C--:B------:R-:W-:Y:S01]  /*7970*/  FMUL R27, R27, R153.reuse ;  /* 0x000000991b1b7220 */ /* 0x080fe20000400000 */
[----:B------:R-:W-:Y:S01]  /*7980*/  F2FP.F16.F32.PACK_AB R24, RZ, R24 ;  /* 0x00000018ff18723e */ /* 0x000fe200000000ff */
[-C--:B------:R-:W-:Y:S01]  /*7990*/  FMUL R28, R28, R153.reuse ;  /* 0x000000991c1c7220 */ /* 0x080fe20000400000 */
[----:B------:R-:W-:Y:S01]  /*79a0*/  LEA.HI.X R5, R6, UR5, R181, 0x1, P4 ;  /* 0x0000000506057c11 */ /* 0x000fe2000a0f0cb5 */
[----:B------:R-:W-:Y:S01]  /*79b0*/  FMUL R29, R29, R153 ;  /* 0x000000991d1d7220 */ /* 0x000fe20000400000 */
[----:B------:R-:W-:Y:S01]  /*79c0*/  F2FP.F16.F32.PACK_AB R25, RZ, R25 ;  /* 0x00000019ff19723e */ /* 0x000fe200000000ff */
[-C--:B------:R-:W-:Y:S01]  /*79d0*/  FMUL R30, R30, R153.reuse ;  /* 0x000000991e1e7220 */ /* 0x080fe20000400000 */
[----:B------:R-:W-:Y:S01]  /*79e0*/  ISETP.GT.AND P2, PT, R3, 0x8, P2 ;  /* 0x000000080300780c */ /* 0x000fe20001744270 */
[----:B------:R-:W-:Y:S01]  /*79f0*/  @P3 STG.E.U16 desc[UR36][R4.64], R24 ;  /* 0x0000001804003986 */ /* 0x000fe2000c101524 */
[C---:B------:R-:W-:Y:S01]  /*7a00*/  SHF.L.U64.HI R11, R10.reuse, 0x4, R11 ;  /* 0x000000040a0b7819 */ /* 0x040fe2000001020b */
[-C--:B------:R-:W-:Y:S01]  /*7a10*/  FMUL R31, R31, R153.reuse ;  /* 0x000000991f1f7220 */ /* 0x080fe20000400000 */
[----:B------:R-:W-:Y:S01]  /*7a20*/  LEA R6, P3, R10, R4, 0x4 ;  /* 0x000000040a067211 */ /* 0x000fe200078620ff */
[----:B------:R-:W-:Y:S01]  /*7a30*/  @P1 STG.E.U16 desc[UR36][R4.64+0x2], R25 ;  /* 0x0000021904001986 */ /* 0x000fe2000c101524 */
[----:B------:R-:W-:Y:S01]  /*7a40*/  ISETP.GT.AND P1, PT, R3, 0x8, P0 ;  /* 0x000000080300780c */ /* 0x000fe20000724270 */
[----:B------:R-:W-:Y:S01]  /*7a50*/  FMUL R32, R32, R153 ;  /* 0x0000009920207220 */ /* 0x000fe20000400000 */
[----:B------:R-:W-:Y:S01]  /*7a60*/  F2FP.F16.F32.PACK_AB R26, RZ, R26 ;  /* 0x0000001aff1a723e */ /* 0x000fe200000000ff */
[----:B------:R-:W-:Y:S01]  /*7a70*/  IMAD.X R7, R11, 0x1, R5, P3 ;  /* 0x000000010b077824 */ /* 0x000fe200018e0605 */
[----:B------:R-:W-:Y:S01]  /*7a80*/  F2FP.F16.F32.PACK_AB R27, RZ, R27 ;  /* 0x0000001bff1b723e */ /* 0x000fe200000000ff */
[-C--:B------:R-:W-:Y:S01]  /*7a90*/  FMUL R33, R33, R153.reuse ;  /* 0x0000009921217220 */ /* 0x080fe20000400000 */
[----:B------:R-:W-:Y:S01]  /*7aa0*/  ISETP.GT.AND P0, PT, R0, 0x8, PT ;  /* 0x000000080000780c */ /* 0x000fe20003f04270 */
[-C--:B------:R-:W-:Y:S01]  /*7ab0*/  FMUL R34, R34, R153.reuse ;  /* 0x0000009922227220 */ /* 0x080fe20000400000 */
[----:B------:R-:W-:Y:S01]  /*7ac0*/  F2FP.F16.F32.PACK_AB R28, RZ, R28 ;  /* 0x0000001cff1c723e */ /* 0x000fe200000000ff */
[-C--:B------:R-:W-:Y:S01]  /*7ad0*/  FMUL R35, R35, R153.reuse ;  /* 0x0000009923237220 */ /* 0x080fe20000400000 */
[C---:B------:R-:W-:Y:S01]  /*7ae0*/  ISETP.GT.AND P4, PT, R3.reuse, RZ, P0 ;  /* 0x000000ff0300720c */ /* 0x040fe20000784270 */
[----:B------:R-:W-:Y:S01]  /*7af0*/  FMUL R36, R36, R153 ;  /* 0x0000009924247220 */ /* 0x000fe20000400000 */
[----:B------:R-:W-:Y:S01]  /*7b00*/  F2FP.F16.F32.PACK_AB R29, RZ, R29 ;  /* 0x0000001dff1d723e */ /* 0x000fe200000000ff */
[----:B------:R-:W-:Y:S01]  /*7b10*/  @P1 STG.E.U16 desc[UR36][R6.64], R26 ;  /* 0x0000001a06001986 */ /* 0x000fe2000c101524 */
[----:B------:R-:W-:Y:S01]  /*7b20*/  ISETP.GT.AND P1, PT, R3, 0x8, P0 ;  /* 0x000000080300780c */ /* 0x000fe20000724270 */
[-C--:B------:R-:W-:Y:S01]  /*7b30*/  FMUL R37, R37, R153.reuse ;  /* 0x0000009925257220 */ /* 0x080fe20000400000 */
[----:B------:R-:W-:Y:S01]  /*7b40*/  F2FP.F16.F32.PACK_AB R30, RZ, R30 ;  /* 0x0000001eff1e723e */ /* 0x000fe200000000ff */
[----:B------:R-:W-:Y:S01]  /*7b50*/  @P2 STG.E.U16 desc[UR36][R6.64+0x2], R27 ;  /* 0x0000021b06002986 */ /* 0x000fe2000c101524 */
[----:B------:R-:W-:Y:S01]  /*7b60*/  ISETP.GT.AND P2, PT, R0, 0x9, PT ;  /* 0x000000090000780c */ /* 0x000fe20003f44270 */
[----:B------:R-:W-:Y:S01]  /*7b70*/  FMUL R38, R38, R153 ;  /* 0x0000009926267220 */ /* 0x000fe20000400000 */
[----:B------:R-:W-:Y:S01]  /*7b80*/  F2FP.F16.F32.PACK_AB R31, RZ, R31 ;  /* 0x0000001fff1f723e */ /* 0x000fe200000000ff */
[-C--:B------:R-:W-:Y:S01]  /*7b90*/  FMUL R39, R39, R153.reuse ;  /* 0x0000009927277220 */ /* 0x080fe20000400000 */
[C---:B------:R-:W-:Y:S01]  /*7ba0*/  ISETP.GT.AND P3, PT, R3.reuse, RZ, P2 ;  /* 0x000000ff0300720c */ /* 0x040fe20001764270 */
[----:B------:R-:W-:Y:S01]  /*7bb0*/  @P4 STG.E.U16 desc[UR36][R4.64+0x10], R28 ;  /* 0x0000101c04004986 */ /* 0x000fe2000c101524 */
[----:B------:R-:W-:Y:S01]  /*7bc0*/  ISETP.GT.AND P2, PT, R3, 0x8, P2 ;  /* 0x000000080300780c */ /* 0x000fe20001744270 */
[-C--:B------:R-:W-:Y:S01]  /*7bd0*/  FMUL R40, R40, R153.reuse ;  /* 0x0000009928287220 */ /* 0x080fe20000400000 */
[----:B------:R-:W-:Y:S01]  /*7be0*/  ISETP.GT.AND P0, PT, R0, 0x10, PT ;  /* 0x000000100000780c */ /* 0x000fe20003f04270 */
[-C--:B------:R-:W-:Y:S01]  /*7bf0*/  FMUL R41, R41, R153.reuse ;  /* 0x0000009929297220 */ /* 0x080fe20000400000 */
[----:B------:R-:W-:Y:S01]  /*7c00*/  F2FP.F16.F32.PACK_AB R32, RZ, R32 ;  /* 0x00000020ff20723e */ /* 0x000fe200000000ff */
[-C--:B------:R-:W-:Y:S01]  /*7c10*/  FMUL R42, R42, R153.reuse ;  /* 0x000000992a2a7220 */ /* 0x080fe20000400000 */
[----:B------:R-:W-:Y:S01]  /*7c20*/  ISETP.GT.AND P4, PT, R3, RZ, P0 ;  /* 0x000000ff0300720c */ /* 0x000fe20000784270 */
[----:B------:R-:W-:Y:S01]  /*7c30*/  FMUL R43, R43, R153 ;  /* 0x000000992b2b7220 */ /* 0x000fe20000400000 */
[----:B------:R-:W-:Y:S01]  /*7c40*/  F2FP.F16.F32.PACK_AB R33, RZ, R33 ;  /* 0x00000021ff21723e */ /* 0x000fe200000000ff */
[-C--:B------:R-:W-:Y:S01]  /*7c50*/  FMUL R44, R44, R153.reuse ;  /* 0x000000992c2c7220 */ /* 0x080fe20000400000 */
[----:B------:R-:W-:Y:S01]  /*7c60*/  F2FP.F16.F32.PACK_AB R34, RZ, R34 ;  /* 0x00000022ff22723e */ /* 0x000fe200000000ff */
[----:B------:R-:W-:Y:S01]  /*7c70*/  @P3 STG.E.U16 desc[UR36][R4.64+0x12], R29 ;  /* 0x0000121d04003986 */ /* 0x000fe2000c101524 */
[----:B------:R-:W-:Y:S01]  /*7c80*/  ISETP.GT.AND P3, PT, R0, 0x11, PT ;  /* 0x000000110000780c */ /* 0x000fe20003f64270 */
[----:B------:R-:W-:Y:S01]  /*7c90*/  FMUL R45, R45, R153 ;  /* 0x000000992d2d7220 */ /* 0x000fe20000400000 */
[----:B------:R-:W-:Y:S01]  /*7ca0*/  F2FP.F16.F32.PACK_AB R35, RZ, R35 ;  /* 0x00000023ff23723e */ /* 0x000fe200000000ff */
[----:B------:R-:W-:Y:S01]  /*7cb0*/  @P1 STG.E.U16 desc[UR36][R6.64+0x10], R30 ;  /* 0x0000101e06001986 */ /* 0x000fe2000c101524 */
[C---:B------:R-:W-:Y:S01]  /*7cc0*/  ISETP.GT.AND P1, PT, R3.reuse, 0x8, P0 ;  /* 0x000000080300780c */ /* 0x040fe20000724270 */
[-C--:B------:R-:W-:Y:S01]  /*7cd0*/  FMUL R46, R46, R153.reuse ;  /* 0x000000992e2e7220 */ /* 0x080fe20000400000 */
[----:B------:R-:W-:Y:S01]  /*7ce0*/  ISETP.GT.AND P0, PT, R0, 0x18, PT ;  /* 0x000000180000780c */ /* 0x000fe20003f04270 */
[----:B------:R-:W-:Y:S01]  /*7cf0*/  @P2 STG.E.U16 desc[UR36][R6.64+0x12], R31 ;  /* 0x0000121f06002986 */ /* 0x000fe2000c101524 */
[----:B------:R-:W-:Y:S01]  /*7d00*/  ISETP.GT.AND P2, PT, R3, RZ, P3 ;  /* 0x000000ff0300720c */ /* 0x000fe20001f44270 */
[-C--:B------:R-:W-:Y:S01]  /*7d10*/  FMUL R47, R47, R153.reuse ;  /* 0x000000992f2f7220 */ /* 0x080fe20000400000 */
[C---:B------:R-:W-:Y:S01]  /*7d20*/  ISETP.GT.AND P3, PT, R3.reuse, 0x8, P3 ;  /* 0x000000080300780c */ /* 0x040fe20001f64270 */
[----:B------:R-:W-:Y:S01]  /*7d30*/  @P4 STG.E.U16 desc[UR36][R4.64+0x20], R32 ;  /* 0x0000202004004986 */ /* 0x000fe2000c101524 */
[----:B------:R-:W-:Y:S01]  /*7d40*/  ISETP.GT.AND P4, PT, R3, RZ, P0 ;  /* 0x000000ff0300720c */ /* 0x000fe20000784270 */
[-C--:B------:R-:W-:Y:S01]  /*7d50*/  FMUL R48, R48, R153.reuse ;  /* 0x0000009930307220 */ /* 0x080fe20000400000 */
[----:B------:R-:W-:Y:S01]  /*7d60*/  F2FP.F16.F32.PACK_AB R36, RZ, R36 ;  /* 0x00000024ff24723e */ /* 0x000fe200000000ff */
[----:B------:R-:W-:Y:S01]  /*7d70*/  FMUL R49, R49, R153 ;  /* 0x0000009931317220 */ /* 0x000fe20000400000 */
[----:B------:R-:W-:Y:S01]  /*7d80*/  F2FP.F16.F32.PACK_AB R37, RZ, R37 ;  /* 0x00000025ff25723e */ /* 0x000fe200000000ff */
[-C--:B------:R-:W-:Y:S01]  /*7d90*/  FMUL R50, R50, R153.reuse ;  /* 0x0000009932327220 */ /* 0x080fe20000400000 */
[----:B------:R-:W-:Y:S01]  /*7da0*/  F2FP.F16.F32.PACK_AB R38, RZ, R38 ;  /* 0x00000026ff26723e */ /* 0x000fe200000000ff */
[----:B------:R-:W-:Y:S01]  /*7db0*/  FMUL R51, R51, R153 ;  /* 0x0000009933337220 */ /* 0x000fe20000400000 */
[----:B------:R-:W-:Y:S01]  /*7dc0*/  F2FP.F16.F32.PACK_AB R39, RZ, R39 ;  /* 0x00000027ff27723e */ /* 0x000fe200000000ff */
[----:B------:R-:W-:Y:S01]  /*7dd0*/  @P2 STG.E.U16 desc[UR36][R4.64+0x22], R33 ;  /* 0x0000222104002986 */ /* 0x000fe2000c101524 */
[----:B------:R-:W-:Y:S01]  /*7de0*/  F2FP.F16.F32.PACK_AB R40, RZ, R40 ;  /* 0x00000028ff28723e */ /* 0x000fe200000000ff */
[----:B------:R-:W-:Y:S01]  /*7df0*/  FMUL R52, R52, R153 ;  /* 0x0000009934347220 */ /* 0x000fe20000400000 */
[----:B------:R-:W-:Y:S01]  /*7e00*/  F2FP.F16.F32.PACK_AB R41, RZ, R41 ;  /* 0x00000029ff29723e */ /* 0x000fe200000000ff */
[----:B------:R-:W-:Y:S01]  /*7e10*/  @P1 STG.E.U16 desc[UR36][R6.64+0x20], R34 ;  /* 0x0000202206001986 */ /* 0x000fe2000c101524 */
[----:B------:R-:W-:Y:S01]  /*7e20*/  ISETP.GT.AND P1, PT, R3, 0x8, P0 ;  /* 0x000000080300780c */ /* 0x000fe20000724270 */
[-C--:B------:R-:W-:Y:S01]  /*7e30*/  FMUL R53, R53, R153.reuse ;  /* 0x0000009935357220 */ /* 0x080fe20000400000 */
[C---:B------:R-:W-:Y:S01]  /*7e40*/  ISETP.GT.AND P0, PT, R0.reuse, 0x20, PT ;  /* 0x000000200000780c */ /* 0x040fe20003f04270 */
[----:B------:R-:W-:Y:S01]  /*7e50*/  @P3 STG.E.U16 desc[UR36][R6.64+0x22], R35 ;  /* 0x0000222306003986 */ /* 0x000fe2000c101524 */
[----:B------:R-:W-:Y:S01]  /*7e60*/  ISETP.GT.AND P3, PT, R0, 0x19, PT ;  /* 0x000000190000780c */ /* 0x000fe20003f64270 */
[-C--:B------:R-:W-:Y:S01]  /*7e70*/  FMUL R54, R54, R153.reuse ;  /* 0x0000009936367220 */ /* 0x080fe20000400000 */
[----:B------:R-:W-:Y:S01]  /*7e80*/  F2FP.F16.F32.PACK_AB R42, RZ, R42 ;  /* 0x0000002aff2a723e */ /* 0x000fe200000000ff */
[----:B------:R-:W-:Y:S01]  /*7e90*/  @P4 STG.E.U16 desc[UR36][R4.64+0x30], R36 ;  /* 0x0000302404004986 */ /* 0x000fe2000c101524 */
[----:B------:R-:W-:Y:S01]  /*7ea0*/  ISETP.GT.AND P2, PT, R3, RZ, P3 ;  /* 0x000000ff0300720c */ /* 0x000fe20001f44270 */
[-C--:B------:R-:W-:Y:S01]  /*7eb0*/  FMUL R55, R55, R153.reuse ;  /* 0x0000009937377220 */ /* 0x080fe20000400000 */
[C---:B------:R-:W-:Y:S01]  /*7ec0*/  ISETP.GT.AND P3, PT, R3.reuse, 0x8, P3 ;  /* 0x000000080300780c */ /* 0x040fe20001f64270 */
[-C--:B------:R-:W-:Y:S01]  /*7ed0*/  FMUL R56, R56, R153.reuse ;  /* 0x0000009938387220 */ /* 0x080fe20000400000 */
[----:B------:R-:W-:Y:S01]  /*7ee0*/  ISETP.GT.AND P4, PT, R3, RZ, P0 ;  /* 0x000000ff0300720c */ /* 0x000fe20000784270 */
[----:B------:R-:W-:Y:S01]  /*7ef0*/  FMUL R57, R57, R153 ;  /* 0x0000009939397220 */ /* 0x000fe20000400000 */
[----:B------:R-:W-:Y:S01]  /*7f00*/  F2FP.F16.F32.PACK_AB R43, RZ, R43 ;  /* 0x0000002bff2b723e */ /* 0x000fe200000000ff */
[-C--:B------:R-:W-:Y:S01]  /*7f10*/  FMUL R58, R58, R153.reuse ;  /* 0x000000993a3a7220 */ /* 0x080fe20000400000 */
[----:B------:R-:W-:Y:S01]  /*7f20*/  F2FP.F16.F32.PACK_AB R44, RZ, R44 ;  /* 0x0000002cff2c723e */ /* 0x000fe200000000ff */
[----:B------:R-:W-:Y:S01]  /*7f30*/  FMUL R59, R59, R153 ;  /* 0x000000993b3b7220 */ /* 0x000fe20000400000 */
[----:B------:R-:W-:Y:S01]  /*7f40*/  F2FP.F16.F32.PACK_AB R45, RZ, R45 ;  /* 0x0000002dff2d723e */ /* 0x000fe200000000ff */
[----:B------:R-:W-:Y:S01]  /*7f50*/  FMUL R60, R60, R153 ;  /* 0x000000993c3c7220 */ /* 0x000fe20000400000 */
[----:B------:R-:W-:Y:S01]  /*7f60*/  F2FP.F16.F32.PACK_AB R46, RZ, R46 ;  /* 0x0000002eff2e723e */ /* 0x000fe200000000ff */
[----:B------:R-:W-:Y:S01]  /*7f70*/  @P2 STG.E.U16 desc[UR36][R4.64+0x32], R37 ;  /* 0x0000322504002986 */ /* 0x000fe2000c101524 */
[----:B------:R-:W-:Y:S01]  /*7f80*/  F2FP.F16.F32.PACK_AB R47, RZ, R47 ;  /* 0x0000002fff2f723e */ /* 0x000fe200000000ff */
[-C--:B------:R-:W-:Y:S01]  /*7f90*/  FMUL R61, R61, R153.reuse ;  /* 0x000000993d3d7220 */ /* 0x080fe20000400000 */
[----:B------:R-:W-:Y:S01]  /*7fa0*/  F2FP.F16.F32.PACK_AB R48, RZ, R48 ;  /* 0x00000030ff30723e */ /* 0x000fe200000000ff */
[----:B------:R-:W-:Y:S01]  /*7fb0*/  @P1 STG.E.U16 desc[UR36][R6.64+0x30], R38 ;  /* 0x0000302606001986 */ /* 0x000fe2000c101524 */
[----:B------:R-:W-:Y:S01]  /*7fc0*/  ISETP.GT.AND P1, PT, R3, 0x8, P0 ;  /* 0x000000080300780c */ /* 0x000fe20000724270 */
[-C--:B------:R-:W-:Y:S01]  /*7fd0*/  FMUL R62, R62, R153.reuse ;  /* 0x000000993e3e7220 */ /* 0x080fe20000400000 */
[C---:B------:R-:W-:Y:S01]  /*7fe0*/  ISETP.GT.AND P0, PT, R0.reuse, 0x28, PT ;  /* 0x000000280000780c */ /* 0x040fe20003f04270 */
[----:B------:R-:W-:Y:S01]  /*7ff0*/  @P3 STG.E.U16 desc[UR36][R6.64+0x32], R39 ;  /* 0x0000322706003986 */ /* 0x000fe2000c101524 */
[----:B------:R-:W-:Y:S01]  /*8000*/  ISETP.GT.AND P3, PT, R0, 0x21, PT ;  /* 0x000000210000780c */ /* 0x000fe20003f64270 */
[----:B------:R-:W-:Y:S01]  /*8010*/  FMUL R63, R63, R153 ;  /* 0x000000993f3f7220 */ /* 0x000fe20000400000 */
[----:B------:R-:W-:Y:S01]  /*8020*/  F2FP.F16.F32.PACK_AB R49, RZ, R49 ;  /* 0x00000031ff31723e */ /* 0x000fe200000000ff */
[----:B------:R-:W-:Y:S01]  /*8030*/  @P4 STG.E.U16 desc[UR36][R4.64+0x40], R40 ;  /* 0x0000402804004986 */ /* 0x000fe2000c101524 */
[C---:B------:R-:W-:Y:S01]  /*8040*/  ISETP.GT.AND P2, PT, R3.reuse, RZ, P3 ;  /* 0x000000ff0300720c */ /* 0x040fe20001f44270 */
[-C--:B------:R-:W-:Y:S01]  /*8050*/  FMUL R64, R64, R153.reuse ;  /* 0x0000009940407220 */ /* 0x080fe20000400000 */
[----:B------:R-:W-:Y:S01]  /*8060*/  ISETP.GT.AND P3, PT, R3, 0x8, P3 ;  /* 0x000000080300780c */ /* 0x000fe20001f64270 */
[-C--:B------:R-:W-:Y:S01]  /*8070*/  FMUL R65, R65, R153.reuse ;  /* 0x0000009941417220 */ /* 0x080fe20000400000 */
        /* <DEDUP_REMOVED lines=248> */
[----:B------:R-:W-:-:S02]  /*9000*/  ISETP.GT.AND P1, PT, R3, 0x8, P0 ;  /* 0x000000080300780c */ /* 0x000fc40000724270 */
[C---:B------:R-:W-:Y:S01]  /*9010*/  ISETP.GT.AND P0, PT, R0.reuse, 0x78, PT ;  /* 0x000000780000780c */ /* 0x040fe20003f04270 */
[----:B------:R-:W-:Y:S01]  /*9020*/  @P3 STG.E.U16 desc[UR36][R6.64+0xd2], R79 ;  /* 0x0000d24f06003986 */ /* 0x000fe2000c101524 */
[----:B------:R-:W-:Y:S02]  /*9030*/  ISETP.GT.AND P3, PT, R0, 0x71, PT ;  /* 0x000000710000780c */ /* 0x000fe40003f64270 */
[----:B------:R-:W-:Y:S01]  /*9040*/  F2FP.F16.F32.PACK_AB R119, RZ, R119 ;  /* 0x00000077ff77723e */ /* 0x000fe200000000ff */
[----:B------:R-:W-:Y:S01]  /*9050*/  @P4 STG.E.U16 desc[UR36][R4.64+0xe0], R80 ;  /* 0x0000e05004004986 */ /* 0x000fe2000c101524 */
[C---:B------:R-:W-:Y:S02]  /*9060*/  ISETP.GT.AND P2, PT, R3.reuse, RZ, P3 ;  /* 0x000000ff0300720c */ /* 0x040fe40001f44270 */
[C---:B------:R-:W-:Y:S02]  /*9070*/  ISETP.GT.AND P3, PT, R3.reuse, 0x8, P3 ;  /* 0x000000080300780c */ /* 0x040fe40001f64270 */
[----:B------:R-:W-:-:S02]  /*9080*/  ISETP.GT.AND P4, PT, R3, RZ, P0 ;  /* 0x000000ff0300720c */ /* 0x000fc40000784270 */
[----:B------:R-:W-:Y:S02]  /*9090*/  F2FP.F16.F32.PACK_AB R120, RZ, R120 ;  /* 0x00000078ff78723e */ /* 0x000fe400000000ff */
[----:B------:R-:W-:Y:S02]  /*90a0*/  F2FP.F16.F32.PACK_AB R121, RZ, R121 ;  /* 0x00000079ff79723e */ /* 0x000fe400000000ff */
[----:B------:R-:W-:Y:S02]  /*90b0*/  F2FP.F16.F32.PACK_AB R122, RZ, R122 ;  /* 0x0000007aff7a723e */ /* 0x000fe400000000ff */
[----:B------:R-:W-:Y:S01]  /*90c0*/  F2FP.F16.F32.PACK_AB R123, RZ, R123 ;  /* 0x0000007bff7b723e */ /* 0x000fe200000000ff */
[----:B------:R-:W-:Y:S01]  /*90d0*/  @P2 STG.E.U16 desc[UR36][R4.64+0xe2], R81 ;  /* 0x0000e25104002986 */ /* 0x000fe2000c101524 */
[----:B------:R-:W-:Y:S02]  /*90e0*/  F2FP.F16.F32.PACK_AB R124, RZ, R124 ;  /* 0x0000007cff7c723e */ /* 0x000fe400000000ff */
        /* <DEDUP_REMOVED lines=66> */
[----:B------:R-:W-:Y:S04]  /*9510*/  @P2 STG.E.U16 desc[UR36][R4.64+0x122], R97 ;  /* 0x0001226104002986 */ /* 0x000fe8000c101524 */
[----:B------:R-:W-:Y:S01]  /*9520*/  @P1 STG.E.U16 desc[UR36][R6.64+0x120], R98 ;  /* 0x0001206206001986 */ /* 0x000fe2000c101524 */
[----:B------:R-:W-:-:S02]  /*9530*/  ISETP.GT.AND P1, PT, R3, 0x8, P0 ;  /* 0x000000080300780c */ /* 0x000fc40000724270 */
[C---:B------:R-:W-:Y:S01]  /*9540*/  ISETP.GT.AND P0, PT, R0.reuse, 0xa0, PT ;  /* 0x000000a00000780c */ /* 0x040fe20003f04270 */
[----:B------:R-:W-:Y:S01]  /*9550*/  @P3 STG.E.U16 desc[UR36][R6.64+0x122], R99 ;  /* 0x0001226306003986 */ /* 0x000fe2000c101524 */
[----:B------:R-:W-:-:S03]  /*9560*/  ISETP.GT.AND P3, PT, R0, 0x99, PT ;  /* 0x000000990000780c */ /* 0x000fc60003f64270 */
[----:B------:R-:W-:Y:S01]  /*9570*/  @P4 STG.E.U16 desc[UR36][R4.64+0x130], R100 ;  /* 0x0001306404004986 */ /* 0x000fe2000c101524 */
[C---:B------:R-:W-:Y:S02]  /*9580*/  ISETP.GT.AND P2, PT, R3.reuse, RZ, P3 ;  /* 0x000000ff0300720c */ /* 0x040fe40001f44270 */
[C---:B------:R-:W-:Y:S02]  /*9590*/  ISETP.GT.AND P3, PT, R3.reuse, 0x8, P3 ;  /* 0x000000080300780c */ /* 0x040fe40001f64270 */
[----:B------:R-:W-:-:S09]  /*95a0*/  ISETP.GT.AND P4, PT, R3, RZ, P0 ;  /* 0x000000ff0300720c */ /* 0x000fd20000784270 */
[----:B------:R-:W-:Y:S04]  /*95b0*/  @P2 STG.E.U16 desc[UR36][R4.64+0x132], R101 ;  /* 0x0001326504002986 */ /* 0x000fe8000c101524 */
[----:B------:R-:W-:Y:S01]  /*95c0*/  @P1 STG.E.U16 desc[UR36][R6.64+0x130], R102 ;  /* 0x0001306606001986 */ /* 0x000fe2000c101524 */
[----:B------:R-:W-:Y:S02]  /*95d0*/  ISETP.GT.AND P1, PT, R3, 0x8, P0 ;  /* 0x000000080300780c */ /* 0x000fe40000724270 */
        /* <DEDUP_REMOVED lines=76> */
[C---:B------:R-:W-:Y:S02]  /*9aa0*/  ISETP.GT.AND P3, PT, R3.reuse, RZ, P0 ;  /* 0x000000ff0300720c */ /* 0x040fe40000764270 */
[----:B------:R-:W-:-:S07]  /*9ab0*/  ISETP.GT.AND P0, PT, R3, 0x8, P0 ;  /* 0x000000080300780c */ /* 0x000fce0000704270 */
[----:B------:R-:W-:Y:S04]  /*9ac0*/  @P2 STG.E.U16 desc[UR36][R4.64+0x1b2], R133 ;  /* 0x0001b28504002986 */ /* 0x000fe8000c101524 */
[----:B------:R-:W-:Y:S01]  /*9ad0*/  @P1 STG.E.U16 desc[UR36][R6.64+0x1b0], R134 ;  /* 0x0001b08606001986 */ /* 0x000fe2000c101524 */
[----:B------:R-:W-:-:S03]  /*9ae0*/  ISETP.GT.AND P1, PT, R0, 0xe8, PT ;  /* 0x000000e80000780c */ /* 0x000fc60003f24270 */
        /* <DEDUP_REMOVED lines=11> */
[C---:B------:R-:W-:Y:S02]  /*9ba0*/  ISETP.GT.AND P2, PT, R3.reuse, RZ, P0 ;  /* 0x000000ff0300720c */ /* 0x040fe40000744270 */
[----:B------:R-:W-:Y:S01]  /*9bb0*/  ISETP.GT.AND P0, PT, R3, 0x8, P0 ;  /* 0x000000080300780c */ /* 0x000fe20000704270 */
[----:B------:R-:W-:Y:S01]  /*9bc0*/  @P3 STG.E.U16 desc[UR36][R4.64+0x1d0], R140 ;  /* 0x0001d08c04003986 */ /* 0x000fe2000c101524 */
[----:B------:R-:W-:-:S04]  /*9bd0*/  ISETP.GT.AND P3, PT, R0, 0xf0, PT ;  /* 0x000000f00000780c */ /* 0x000fc80003f64270 */
[C---:B------:R-:W-:Y:S02]  /*9be0*/  ISETP.GT.AND P4, PT, R3.reuse, RZ, P3 ;  /* 0x000000ff0300720c */ /* 0x040fe40001f84270 */
[----:B------:R-:W-:-:S03]  /*9bf0*/  ISETP.GT.AND P3, PT, R3, 0x8, P3 ;  /* 0x000000080300780c */ /* 0x000fc60001f64270 */
[----:B------:R-:W-:Y:S01]  /*9c00*/  @P2 STG.E.U16 desc[UR36][R4.64+0x1d2], R141 ;  /* 0x0001d28d04002986 */ /* 0x000fe2000c101524 */
[----:B------:R-:W-:-:S03]  /*9c10*/  ISETP.GT.AND P2, PT, R0, 0xf8, PT ;  /* 0x000000f80000780c */ /* 0x000fc60003f44270 */
[----:B------:R-:W-:Y:S01]  /*9c20*/  @P1 STG.E.U16 desc[UR36][R6.64+0x1d0], R142 ;  /* 0x0001d08e06001986 */ /* 0x000fe2000c101524 */
[----:B------:R-:W-:-:S03]  /*9c30*/  ISETP.GT.AND P1, PT, R0, 0xf9, PT ;  /* 0x000000f90000780c */ /* 0x000fc60003f24270 */
[----:B------:R-:W-:Y:S01]  /*9c40*/  @P0 STG.E.U16 desc[UR36][R6.64+0x1d2], R143 ;  /* 0x0001d28f06000986 */ /* 0x000fe2000c101524 */
[----:B------:R-:W-:-:S03]  /*9c50*/  ISETP.GT.AND P0, PT, R0, 0xf1, PT ;  /* 0x000000f10000780c */ /* 0x000fc60003f04270 */
[----:B------:R-:W-:Y:S01]  /*9c60*/  @P4 STG.E.U16 desc[UR36][R4.64+0x1e0], R144 ;  /* 0x0001e09004004986 */ /* 0x000fe2000c101524 */
[C---:B------:R-:W-:Y:S02]  /*9c70*/  ISETP.GT.AND P4, PT, R3.reuse, RZ, P0 ;  /* 0x000000ff0300720c */ /* 0x040fe40000784270 */
[----:B------:R-:W-:-:S11]  /*9c80*/  ISETP.GT.AND P0, PT, R3, 0x8, P0 ;  /* 0x000000080300780c */ /* 0x000fd60000704270 */
[----:B------:R-:W-:Y:S01]  /*9c90*/  @P4 STG.E.U16 desc[UR36][R4.64+0x1e2], R145 ;  /* 0x0001e29104004986 */ /* 0x000fe2000c101524 */
[C---:B------:R-:W-:Y:S01]  /*9ca0*/  ISETP.GT.AND P4, PT, R3.reuse, RZ, P2 ;  /* 0x000000ff0300720c */ /* 0x040fe20001784270 */
[----:B------:R-:W-:Y:S01]  /*9cb0*/  @P0 IMAD.MOV.U32 R2, RZ, RZ, R6 ;  /* 0x000000ffff020224 */ /* 0x000fe200078e0006 */
[C---:B------:R-:W-:Y:S01]  /*9cc0*/  ISETP.GT.AND P2, PT, R3.reuse, 0x8, P2 ;  /* 0x000000080300780c */ /* 0x040fe20001744270 */
[----:B------:R-:W-:Y:S01]  /*9cd0*/  @P3 STG.E.U16 desc[UR36][R6.64+0x1e0], R146 ;  /* 0x0001e09206003986 */ /* 0x000fe2000c101524 */
[C---:B------:R-:W-:Y:S02]  /*9ce0*/  ISETP.GT.AND P3, PT, R3.reuse, RZ, P1 ;  /* 0x000000ff0300720c */ /* 0x040fe40000f64270 */
[----:B------:R-:W-:Y:S01]  /*9cf0*/  ISETP.GT.AND P1, PT, R3, 0x8, P1 ;  /* 0x000000080300780c */ /* 0x000fe20000f24270 */
[----:B------:R-:W-:-:S05]  /*9d00*/  @P0 IMAD.MOV.U32 R3, RZ, RZ, R7 ;  /* 0x000000ffff030224 */ /* 0x000fca00078e0007 */
[----:B------:R0:W-:Y:S02]  /*9d10*/  @P0 STG.E.U16 desc[UR36][R2.64+0x1e2], R147 ;  /* 0x0001e29302000986 */ /* 0x0001e4000c101524 */
[----:B0-----:R-:W-:Y:S02]  /*9d20*/  @P4 IMAD.MOV.U32 R2, RZ, RZ, R4 ;  /* 0x000000ffff024224 */ /* 0x001fe400078e0004 */
[----:B------:R-:W-:-:S05]  /*9d30*/  @P4 IMAD.MOV.U32 R3, RZ, RZ, R5 ;  /* 0x000000ffff034224 */ /* 0x000fca00078e0005 */
[----:B------:R0:W-:Y:S04]  /*9d40*/  @P4 STG.E.U16 desc[UR36][R2.64+0x1f0], R148 ;  /* 0x0001f09402004986 */ /* 0x0001e8000c101524 */
[----:B------:R1:W-:Y:S01]  /*9d50*/  @P3 STG.E.U16 desc[UR36][R4.64+0x1f2], R149 ;  /* 0x0001f29504003986 */ /* 0x0003e2000c101524 */
[----:B0-----:R-:W-:Y:S02]  /*9d60*/  @P2 IMAD.MOV.U32 R2, RZ, RZ, R6 ;  /* 0x000000ffff022224 */ /* 0x001fe400078e0006 */
[----:B------:R-:W-:-:S05]  /*9d70*/  @P2 IMAD.MOV.U32 R3, RZ, RZ, R7 ;  /* 0x000000ffff032224 */ /* 0x000fca00078e0007 */
[----:B------:R1:W-:Y:S04]  /*9d80*/  @P2 STG.E.U16 desc[UR36][R2.64+0x1f0], R150 ;  /* 0x0001f09602002986 */ /* 0x0003e8000c101524 */
[----:B------:R1:W-:Y:S02]  /*9d90*/  @P1 STG.E.U16 desc[UR36][R6.64+0x1f2], R151 ;  /* 0x0001f29706001986 */ /* 0x0003e4000c101524 */
.L_x_291:
[----:B------:R-:W-:Y:S05]  /*9da0*/  BSYNC B0 ;  /* 0x0000000000007941 */ /* 0x000fea0003800000 */
.L_x_37:
[----:B01----:R-:W2:Y:S01]  /*9db0*/  LDL.64 R2, [R1] ;  /* 0x0000000001027983 */ /* 0x003ea20000100a00 */
[----:B------:R-:W-:Y:S01]  /*9dc0*/  ULDC.64 UR4, c[0x0][0x650] ;  /* 0x0001940000047ab9 */ /* 0x000fe20000000a00 */
[----:B------:R0:W-:Y:S01]  /*9dd0*/  SYNCS.ARRIVE.TRANS64.A1T0 RZ, [R162+UR45], RZ ;  /* 0x000000ffa2ff79a7 */ /* 0x0001e2000810002d */
[----:B------:R-:W-:Y:S01]  /*9de0*/  PRMT R0, RZ, 0x7610, R0 ;  /* 0x00007610ff007816 */ /* 0x000fe20000000000 */
[----:B------:R-:W-:Y:S02]  /*9df0*/  IMAD.MOV.U32 R19, RZ, RZ, -0x1 ;  /* 0xffffffffff137424 */ /* 0x000fe400078e00ff */
[----:B-----5:R-:W-:Y:S01]  /*9e00*/  IMAD.MOV.U32 R22, RZ, RZ, -0x1 ;  /* 0xffffffffff167424 */ /* 0x020fe200078e00ff */
[----:B--2---:R-:W-:-:S04]  /*9e10*/  LEA R18, P0, R2, R18, 0x1 ;  /* 0x0000001202127211 */ /* 0x004fc800078008ff */
[----:B------:R-:W-:Y:S01]  /*9e20*/  LEA.HI.X R17, R2, R17, R23, 0x1, P0 ;  /* 0x0000001102117211 */ /* 0x000fe200000f0c17 */
[----:B------:R-:W-:Y:S01]  /*9e30*/  IMAD.MOV.U32 R2, RZ, RZ, -0x1 ;  /* 0xffffffffff027424 */ /* 0x000fe200078e00ff */
[----:B------:R-:W-:-:S04]  /*9e40*/  ISETP.GE.U32.AND P0, PT, R18, UR4, PT ;  /* 0x0000000412007c0c */ /* 0x000fc8000bf06070 */
[----:B------:R-:W-:-:S13]  /*9e50*/  ISETP.GE.U32.AND.EX P0, PT, R17, UR5, PT, P0 ;  /* 0x0000000511007c0c */ /* 0x000fda000bf06100 */
[----:B0-----:R-:W-:Y:S05]  /*9e60*/  @P0 BRA `(.L_x_292) ;  /* 0x0000000400700947 */ /* 0x001fea0003800000 */
[----:B------:R-:W0:Y:S01]  /*9e70*/  S2R R10, SR_CTAID.X ;  /* 0x00000000000a7919 */ /* 0x000e220000002500 */
[----:B---34-:R-:W1:Y:S01]  /*9e80*/  LDC.64 R8, c[0x0][0x628] ;  /* 0x00018a00ff087b82 */ /* 0x018e620000000a00 */
[----:B------:R-:W-:Y:S01]  /*9e90*/  ULDC UR4, c[0x0][0x150] ;  /* 0x0000540000047ab9 */ /* 0x000fe20000000800 */
[----:B------:R-:W-:Y:S01]  /*9ea0*/  IMAD.MOV.U32 R6, RZ, RZ, R18 ;  /* 0x000000ffff067224 */ /* 0x000fe200078e0012 */
[----:B------:R-:W2:Y:S01]  /*9eb0*/  S2R R20, SR_CTAID.Y ;  /* 0x0000000000147919 */ /* 0x000ea20000002600 */
[----:B------:R-:W-:-:S04]  /*9ec0*/  IMAD.MOV.U32 R7, RZ, RZ, R17 ;  /* 0x000000ffff077224 */ /* 0x000fc800078e0011 */
[----:B------:R-:W3:Y:S08]  /*9ed0*/  LDC R15, c[0x0][0x144] ;  /* 0x00005100ff0f7b82 */ /* 0x000ef00000000800 */
[----:B------:R-:W4:Y:S08]  /*9ee0*/  LDC R0, c[0x0][0x630] ;  /* 0x00018c00ff007b82 */ /* 0x000f300000000800 */
[----:B------:R-:W2:Y:S01]  /*9ef0*/  LDC.64 R12, c[0x0][0x620] ;  /* 0x00018800ff0c7b82 */ /* 0x000ea20000000a00 */
[----:B-1----:R-:W-:-:S04]  /*9f00*/  ISETP.NE.U32.AND P0, PT, R8, RZ, PT ;  /* 0x000000ff0800720c */ /* 0x002fc80003f05070 */
[----:B------:R-:W-:Y:S02]  /*9f10*/  ISETP.NE.AND.EX P0, PT, R9, RZ, PT, P0 ;  /* 0x000000ff0900720c */ /* 0x000fe40003f05300 */
[----:B0-----:R-:W-:-:S05]  /*9f20*/  I2FP.F32.U32 R2, R10 ;  /* 0x0000000a00027245 */ /* 0x001fca0000201000 */
[----:B------:R-:W-:-:S04]  /*9f30*/  FMUL R2, R2, UR4 ;  /* 0x0000000402027c20 */ /* 0x000fc80008400000 */
[----:B------:R0:W1:Y:S02]  /*9f40*/  F2I.U32.TRUNC.NTZ R14, R2 ;  /* 0x00000002000e7305 */ /* 0x000064000020f000 */
[----:B---34-:R-:W-:Y:S05]  /*9f50*/  @!P0 BRA `(.L_x_293) ;  /* 0x0000000000288947 */ /* 0x018fea0003800000 */
[----:B------:R-:W3:Y:S02]  /*9f60*/  LDC R3, c[0x0][0x634] ;  /* 0x00018d00ff037b82 */ /* 0x000ee40000000800 */
[----:B---3--:R-:W-:-:S05]  /*9f70*/  IADD3 R7, P0, R18, R3, RZ ;  /* 0x0000000312077210 */ /* 0x008fca0007f1e0ff */
[----:B------:R-:W-:-:S04]  /*9f80*/  IMAD.X R11, RZ, RZ, R17, P0 ;  /* 0x000000ffff0b7224 */ /* 0x000fc800000e0611 */
[----:B0-----:R-:W-:-:S04]  /*9f90*/  IMAD.WIDE.U32 R2, R11, R8, RZ ;  /* 0x000000080b027225 */ /* 0x001fc800078e00ff */
[----:B------:R-:W-:-:S04]  /*9fa0*/  IMAD.WIDE.U32 R4, P0, R7, R9, R2 ;  /* 0x0000000907047225 */ /* 0x000fc80007800002 */
[----:B------:R-:W-:-:S04]  /*9fb0*/  IMAD.WIDE.U32 R2, R7, R8, RZ ;  /* 0x0000000807027225 */ /* 0x000fc800078e00ff */
[----:B------:R-:W-:Y:S01]  /*9fc0*/  IMAD.X R7, RZ, RZ, RZ, P0 ;  /* 0x000000ffff077224 */ /* 0x000fe200000e06ff */
[----:B------:R-:W-:Y:S01]  /*9fd0*/  IADD3 RZ, P0, R3, R4, RZ ;  /* 0x0000000403ff7210 */ /* 0x000fe20007f1e0ff */
[----:B------:R-:W-:-:S04]  /*9fe0*/  IMAD.MOV.U32 R6, RZ, RZ, R5 ;  /* 0x000000ffff067224 */ /* 0x000fc800078e0005 */
[----:B------:R-:W-:-:S08]  /*9ff0*/  IMAD.WIDE.U32.X R6, R11, R9, R6, P0 ;  /* 0x000000090b067225 */ /* 0x000fd000000e0406 */
.L_x_293:
[----:B------:R-:W3:Y:S01]  /*a000*/  LDC.64 R26, c[0x0][0x640] ;  /* 0x00019000ff1a7b82 */ /* 0x000ee20000000a00 */
[-C--:B------:R-:W-:Y:S01]  /*a010*/  SHF.R.U64 R11, R6, R0.reuse, R7 ;  /* 0x00000000060b7219 */ /* 0x080fe20000001207 */
[----:B------:R-:W-:Y:S01]  /*a020*/  IMAD.MOV.U32 R19, RZ, RZ, R17 ;  /* 0x000000ffff137224 */ /* 0x000fe200078e0011 */
[----:B------:R-:W-:Y:S01]  /*a030*/  SHF.R.U32.HI R0, RZ, R0, R7 ;  /* 0x00000000ff007219 */ /* 0x000fe20000011607 */
[----:B-1----:R-:W-:Y:S01]  /*a040*/  IMAD.MOV R14, RZ, RZ, -R14 ;  /* 0x000000ffff0e7224 */ /* 0x002fe200078e0a0e */
[----:B------:R-:W-:Y:S01]  /*a050*/  IADD3 R5, P0, RZ, -R11, RZ ;  /* 0x8000000bff057210 */ /* 0x000fe20007f1e0ff */
[----:B------:R-:W-:Y:S01]  /*a060*/  ULDC UR4, c[0x0][0x154] ;  /* 0x0000550000047ab9 */ /* 0x000fe20000000800 */
[----:B------:R-:W-:Y:S01]  /*a070*/  IMAD.MOV.U32 R7, RZ, RZ, 0x1 ;  /* 0x00000001ff077424 */ /* 0x000fe200078e00ff */
[----:B------:R-:W1:Y:S01]  /*a080*/  LDC R4, c[0x0][0x618] ;  /* 0x00018600ff047b82 */ /* 0x000e620000000800 */
[----:B------:R-:W-:Y:S02]  /*a090*/  IMAD R22, R15, R14, R10 ;  /* 0x0000000e0f167224 */ /* 0x000fe400078e020a */
[----:B------:R-:W-:-:S04]  /*a0a0*/  IMAD.X R3, RZ, RZ, ~R0, P0 ;  /* 0x000000ffff037224 */ /* 0x000fc800000e0e00 */
[-C--:B--2---:R-:W-:Y:S01]  /*a0b0*/  IMAD R0, R3, R12.reuse, RZ ;  /* 0x0000000c03007224 */ /* 0x084fe200078e02ff */
[----:B------:R-:W2:Y:S01]  /*a0c0*/  LDC R6, c[0x0][0x608] ;  /* 0x00018200ff067b82 */ /* 0x000ea20000000800 */
[----:B0-----:R-:W-:-:S04]  /*a0d0*/  IMAD.WIDE.U32 R2, R5, R12, R18 ;  /* 0x0000000c05027225 */ /* 0x001fc800078e0012 */
[----:B------:R-:W-:Y:S01]  /*a0e0*/  IMAD R5, R5, R13, R0 ;  /* 0x0000000d05057224 */ /* 0x000fe200078e0200 */
[----:B------:R-:W-:Y:S02]  /*a0f0*/  I2FP.F32.U32 R0, R20 ;  /* 0x0000001400007245 */ /* 0x000fe40000201000 */
[----:B------:R-:W0:Y:S01]  /*a100*/  LDC R24, c[0x0][0x658] ;  /* 0x00019600ff187b82 */ /* 0x000e220000000800 */
[----:B------:R-:W-:Y:S01]  /*a110*/  IMAD.IADD R3, R3, 0x1, R5 ;  /* 0x0000000103037824 */ /* 0x000fe200078e0205 */
[----:B---3--:R-:W-:Y:S01]  /*a120*/  ISETP.NE.U32.AND P0, PT, R26, RZ, PT ;  /* 0x000000ff1a00720c */ /* 0x008fe20003f05070 */
[----:B------:R-:W-:Y:S01]  /*a130*/  FMUL R0, R0, UR4 ;  /* 0x0000000400007c20 */ /* 0x000fe20008400000 */
[----:B------:R-:W-:Y:S02]  /*a140*/  IMAD.MOV.U32 R5, RZ, RZ, -0x1 ;  /* 0xffffffffff057424 */ /* 0x000fe400078e00ff */
[----:B------:R-:W-:Y:S01]  /*a150*/  ISETP.NE.AND.EX P0, PT, R27, RZ, PT, P0 ;  /* 0x000000ff1b00720c */ /* 0x000fe20003f05300 */
[----:B------:R3:W4:Y:S01]  /*a160*/  F2I.U32.TRUNC.NTZ R12, R0 ;  /* 0x00000000000c7305 */ /* 0x000722000020f000 */
[----:B------:R-:W3:Y:S01]  /*a170*/  LDC R15, c[0x0][0x148] ;  /* 0x00005200ff0f7b82 */ /* 0x000ee20000000800 */
[----:B-1----:R-:W-:-:S02]  /*a180*/  SHF.R.U64 R10, R2, R4, R3 ;  /* 0x00000004020a7219 */ /* 0x002fc40000001203 */
[----:B------:R-:W-:-:S05]  /*a190*/  SHF.R.U32.HI R3, RZ, R4, R3 ;  /* 0x00000004ff037219 */ /* 0x000fca0000011603 */
[----:B------:R-:W1:Y:S01]  /*a1a0*/  LDC R14, c[0x0][0x600] ;  /* 0x00018000ff0e7b82 */ /* 0x000e620000000800 */
[-CC-:B--2---:R-:W-:Y:S02]  /*a1b0*/  SHF.R.U64 R8, R10, R6.reuse, R3.reuse ;  /* 0x000000060a087219 */ /* 0x184fe40000001203 */
[----:B------:R-:W-:-:S05]  /*a1c0*/  SHF.R.U32.HI R3, RZ, R6, R3 ;  /* 0x00000006ff037219 */ /* 0x000fca0000011603 */
[----:B------:R-:W2:Y:S01]  /*a1d0*/  LDC R21, c[0x0][0x648] ;  /* 0x00019200ff157b82 */ /* 0x000ea20000000800 */
[-CC-:B0-----:R-:W-:Y:S02]  /*a1e0*/  SHF.R.U64 R13, R8, R24.reuse, R3.reuse ;  /* 0x00000018080d7219 */ /* 0x181fe40000001203 */
[-C--:B------:R-:W-:Y:S02]  /*a1f0*/  SHF.L.U32 R5, R5, R24.reuse, RZ ;  /* 0x0000001805057219 */ /* 0x080fe400000006ff */
[-C--:B------:R-:W-:Y:S01]  /*a200*/  SHF.R.U32.HI R3, RZ, R24.reuse, R3 ;  /* 0x00000018ff037219 */ /* 0x080fe20000011603 */
[----:B------:R-:W-:Y:S01]  /*a210*/  IMAD.MOV.U32 R2, RZ, RZ, R13 ;  /* 0x000000ffff027224 */ /* 0x000fe200078e000d */
[----:B------:R-:W-:Y:S01]  /*a220*/  SHF.L.U32 R24, R7, R24, RZ ;  /* 0x0000001807187219 */ /* 0x000fe200000006ff */
[----:B------:R-:W0:Y:S01]  /*a230*/  LDC R25, c[0x0][0x638] ;  /* 0x00018e00ff197b82 */ /* 0x000e220000000800 */
[----:B------:R-:W-:-:S07]  /*a240*/  LOP3.LUT R19, RZ, R5, RZ, 0x33, !PT ;  /* 0x00000005ff137212 */ /* 0x000fce00078e33ff */
[----:B------:R-:W0:Y:S01]  /*a250*/  LDC R28, c[0x0][0x610] ;  /* 0x00018400ff1c7b82 */ /* 0x000e220000000800 */
[----:B----4-:R-:W-:Y:S05]  /*a260*/  @!P0 BRA `(.L_x_294) ;  /* 0x0000000000288947 */ /* 0x010fea0003800000 */
[----:B---3--:R-:W3:Y:S02]  /*a270*/  LDC R0, c[0x0][0x64c] ;  /* 0x00019300ff007b82 */ /* 0x008ee40000000800 */
[----:B---3--:R-:W-:-:S05]  /*a280*/  IADD3 R7, P0, R13, R0, RZ ;  /* 0x000000000d077210 */ /* 0x008fca0007f1e0ff */
        /* <DEDUP_REMOVED lines=8> */
.L_x_294:
[----:B------:R-:W4:Y:S01]  /*a310*/  LDC R4, c[0x0][0x65c] ;  /* 0x00019700ff047b82 */ /* 0x000f220000000800 */
[----:B--23--:R-:W-:Y:S01]  /*a320*/  SHF.R.U64 R0, R2, R21, R3 ;  /* 0x0000001502007219 */ /* 0x00cfe20000001203 */
[----:B-1----:R-:W-:Y:S01]  /*a330*/  VIADD R3, R14, 0xffffffff ;  /* 0xffffffff0e037836 */ /* 0x002fe20000000000 */
[----:B------:R-:W-:Y:S01]  /*a340*/  LOP3.LUT R19, R8, R19, RZ, 0xc0, !PT ;  /* 0x0000001308137212 */ /* 0x000fe200078ec0ff */
[----:B------:R-:W-:Y:S02]  /*a350*/  IMAD.MOV R12, RZ, RZ, -R12 ;  /* 0x000000ffff0c7224 */ /* 0x000fe400078e0a0c */
[----:B------:R-:W-:Y:S01]  /*a360*/  IMAD.MOV R2, RZ, RZ, -R0 ;  /* 0x000000ffff027224 */ /* 0x000fe200078e0a00 */
[----:B------:R-:W-:Y:S01]  /*a370*/  LOP3.LUT R3, R10, R3, RZ, 0xc0, !PT ;  /* 0x000000030a037212 */ /* 0x000fe200078ec0ff */
[----:B------:R-:W-:Y:S02]  /*a380*/  IMAD R19, R24, R0, R19 ;  /* 0x0000000018137224 */ /* 0x000fe400078e0213 */
[----:B0-----:R-:W-:-:S04]  /*a390*/  IMAD R0, R2, R25, R13 ;  /* 0x0000001902007224 */ /* 0x001fc800078e020d */
[----:B------:R-:W-:Y:S01]  /*a3a0*/  IMAD R2, R0, R14, R3 ;  /* 0x0000000e00027224 */ /* 0x000fe200078e0203 */
[----:B----4-:R-:W-:Y:S01]  /*a3b0*/  ISETP.NE.AND P0, PT, R4, 0x1, PT ;  /* 0x000000010400780c */ /* 0x010fe20003f05270 */
[----:B------:R-:W-:-:S05]  /*a3c0*/  IMAD.MOV.U32 R4, RZ, RZ, 0x1 ;  /* 0x00000001ff047424 */ /* 0x000fca00078e00ff */
[----:B------:R-:W-:-:S07]  /*a3d0*/  PRMT R0, R4, 0x7610, R0 ;  /* 0x0000761004007816 */ /* 0x000fce0000000000 */
[----:B------:R-:W-:-:S04]  /*a3e0*/  @P0 IMAD R22, R15, R12, R20 ;  /* 0x0000000c0f160224 */ /* 0x000fc800078e0214 */
[----:B------:R-:W-:-:S05]  /*a3f0*/  IMAD R19, R19, R28, R22 ;  /* 0x0000001c13137224 */ /* 0x000fca00078e0216 */
[----:B------:R-:W-:Y:S02]  /*a400*/  SEL R22, R2, R19, !P0 ;  /* 0x0000001302167207 */ /* 0x000fe40004000000 */
[----:B------:R-:W-:Y:S01]  /*a410*/  SEL R19, R19, R2, !P0 ;  /* 0x0000000213137207 */ /* 0x000fe20004000000 */
[----:B------:R-:W-:-:S07]  /*a420*/  IMAD.MOV.U32 R2, RZ, RZ, R11 ;  /* 0x000000ffff027224 */ /* 0x000fce00078e000b */
.L_x_292:
[----:B------:R-:W-:Y:S02]  /*a430*/  LOP3.LUT P0, RZ, R0, 0xff, RZ, 0xc0, !PT ;  /* 0x000000ff00ff7812 */ /* 0x000fe4000780c0ff */
[----:B------:R-:W-:-:S11]  /*a440*/  LOP3.LUT R175, R175, 0x1, RZ, 0x3c, !PT ;  /* 0x00000001afaf7812 */ /* 0x000fd600078e3cff */
[----:B------:R-:W-:Y:S05]  /*a450*/  @P0 BRA `(.L_x_295) ;  /* 0xffffff7000b40947 */ /* 0x000fea000383ffff */
[----:B------:R-:W-:Y:S05]  /*a460*/  EXIT ;  /* 0x000000000000794d */ /* 0x000fea0003800000 */
.L_x_18:
[----:B------:R-:W-:-:S08]  /*a470*/  ISETP.NE.AND P0, PT, R5, RZ, PT ;  /* 0x000000ff0500720c */ /* 0x000fd00003f05270 */
[----:B0-2---:R-:W0:-:S00]  /*a480*/  USETMAXREG.DEALLOC.CTAPOOL 0x28 ;  /* 0x00000028000079c8 */ /* 0x005e0000080e0500 */
[----:B------:R-:W-:Y:S05]  /*a490*/  @P0 EXIT ;  /* 0x000000000000094d */ /* 0x000fea0003800000 */
[----:B0-----:R-:W-:Y:S01]  /*a4a0*/  LOP3.LUT P0, RZ, R8, 0xff, RZ, 0xc0, !PT ;  /* 0x000000ff08ff7812 */ /* 0x001fe2000780c0ff */
[----:B------:R-:W-:Y:S02]  /*a4b0*/  IMAD.MOV.U32 R0, RZ, RZ, 0x1 ;  /* 0x00000001ff007424 */ /* 0x000fe400078e00ff */
[----:B------:R-:W-:-:S10]  /*a4c0*/  IMAD.MOV.U32 R8, RZ, RZ, RZ ;  /* 0x000000ffff087224 */ /* 0x000fd400078e00ff */
[----:B------:R-:W-:Y:S05]  /*a4d0*/  @!P0 BRA `(.L_x_296) ;  /* 0x0000000c00388947 */ /* 0x000fea0003800000 */
[----:B------:R-:W0:Y:S01]  /*a4e0*/  S2UR UR8, SR_CgaCtaId ;  /* 0x00000000000879c3 */ /* 0x000e220000008800 */
[----:B------:R-:W-:Y:S01]  /*a4f0*/  LOP3.LUT P0, RZ, R4, 0x1f, RZ, 0xc0, !PT ;  /* 0x0000001f04ff7812 */ /* 0x000fe2000780c0ff */
[----:B------:R-:W-:Y:S01]  /*a500*/  ULDC UR5, c[0x0][0x658] ;  /* 0x0001960000057ab9 */ /* 0x000fe20000000800 */
[----:B------:R-:W-:Y:S01]  /*a510*/  UMOV UR6, 0xffffffff ;  /* 0xffffffff00067882 */ /* 0x000fe20000000000 */
[----:B------:R-:W-:Y:S01]  /*a520*/  BSSY B0, `(.L_x_296) ;  /* 0x00000c9000007945 */ /* 0x000fe20003800000 */
[----:B------:R-:W-:Y:S01]  /*a530*/  USHF.L.U32 UR6, UR6, UR5, URZ ;  /* 0x0000000506067299 */ /* 0x000fe2000800063f */
[C---:B------:R-:W-:Y:S01]  /*a540*/  ISETP.NE.AND P2, PT, R3.reuse, RZ, PT ;  /* 0x000000ff0300720c */ /* 0x040fe20003f45270 */
[----:B------:R-:W-:Y:S01]  /*a550*/  IMAD.MOV.U32 R9, RZ, RZ, 0x1 ;  /* 0x00000001ff097424 */ /* 0x000fe200078e00ff */
[----:B------:R-:W-:Y:S01]  /*a560*/  ISETP.NE.OR P0, PT, R3, RZ, !P0 ;  /* 0x000000ff0300720c */ /* 0x000fe20004705670 */
[----:B------:R-:W-:Y:S01]  /*a570*/  IMAD.MOV.U32 R0, RZ, RZ, 0x1 ;  /* 0x00000001ff007424 */ /* 0x000fe200078e00ff */
[----:B------:R-:W-:Y:S01]  /*a580*/  LOP3.LUT R6, R16, 0x2, RZ, 0xfc, !PT ;  /* 0x0000000210067812 */ /* 0x000fe200078efcff */
[----:B------:R-:W-:Y:S01]  /*a590*/  IMAD.MOV.U32 R8, RZ, RZ, RZ ;  /* 0x000000ffff087224 */ /* 0x000fe200078e00ff */
[----:B------:R-:W-:Y:S01]  /*a5a0*/  ULDC UR4, c[0x0][0x600] ;  /* 0x0001800000047ab9 */ /* 0x000fe20000000800 */
[----:B------:R-:W-:Y:S01]  /*a5b0*/  UMOV UR7, 0x1 ;  /* 0x0000000100077882 */ /* 0x000fe20000000000 */
[----:B------:R-:W-:-:S02]  /*a5c0*/  UIADD3 UR22, UR40, 0x1, URZ ;  /* 0x0000000128167890 */ /* 0x000fc4000fffe03f */
[----:B------:R-:W-:Y:S02]  /*a5d0*/  UIADD3 UR15, UR4, -0x1, URZ ;  /* 0xffffffff040f7890 */ /* 0x000fe4000fffe03f */
[----:B------:R-:W-:Y:S02]  /*a5e0*/  USHF.L.U32 UR17, UR7, UR5, URZ ;  /* 0x0000000507117299 */ /* 0x000fe4000800063f */
[----:B------:R-:W-:Y:S01]  /*a5f0*/  ULOP3.LUT UR16, URZ, UR6, URZ, 0x33, !UPT ;  /* 0x000000063f107292 */ /* 0x000fe2000f8e333f */
[----:B------:R-:W-:Y:S01]  /*a600*/  ULDC.64 UR20, c[0x0][0x198] ;  /* 0x0000660000147ab9 */ /* 0x000fe20000000a00 */
[----:B0-----:R-:W-:-:S10]  /*a610*/  IMAD.U32 R7, RZ, RZ, UR8 ;  /* 0x00000008ff077e24 */ /* 0x001fd4000f8e00ff */
.L_x_308:
[----:B------:R-:W-:-:S03]  /*a620*/  UMOV UR4, 0xffffffff ;  /* 0xffffffff00047882 */ /* 0x000fc60000000000 */
[----:B------:R-:W-:Y:S05]  /*a630*/  BRA.DIV UR4, `(.L_x_297) ;  /* 0x0000001204f07947 */ /* 0x000fea000b800000 */
[----:B------:R-:W-:-:S13]  /*a640*/  ELECT P6, URZ, PT ;  /* 0x00000000003f782f */ /* 0x000fda00038c0000 */
.L_x_328:
[----:B------:R-:W0:Y:S01]  /*a650*/  LDC R3, c[0x0][0x28c] ;  /* 0x0000a300ff037b82 */ /* 0x000e220000000800 */
[----:B------:R-:W-:Y:S01]  /*a660*/  BSSY B1, `(.L_x_298) ;  /* 0x000003c000017945 */ /* 0x000fe20003800000 */
[----:B0-----:R-:W-:-:S13]  /*a670*/  ISETP.LT.OR P6, PT, R3, 0x1, !P6 ;  /* 0x000000010300780c */ /* 0x001fda00077c1670 */
[----:B------:R-:W-:Y:S05]  /*a680*/  @P6 BRA `(.L_x_299) ;  /* 0x0000000000e46947 */ /* 0x000fea0003800000 */
[----:B------:R-:W-:Y:S02]  /*a690*/  IMAD R7, R19, 0x8, R7 ;  /* 0x0000000813077824 */ /* 0x000fe400078e0207 */
[----:B------:R-:W-:Y:S02]  /*a6a0*/  IMAD.SHL.U32 R22, R22, 0x100, RZ ;  /* 0x0000010016167824 */ /* 0x000fe400078e00ff */
[----:B------:R-:W-:Y:S02]  /*a6b0*/  IMAD.MOV.U32 R14, RZ, RZ, RZ ;  /* 0x000000ffff0e7224 */ /* 0x000fe400078e00ff */
[----:B------:R-:W-:Y:S02]  /*a6c0*/  IMAD.U32 R15, RZ, RZ, UR22 ;  /* 0x00000016ff0f7e24 */ /* 0x000fe4000f8e00ff */
[----:B------:R-:W-:Y:S02]  /*a6d0*/  IMAD.MOV.U32 R3, RZ, RZ, R0 ;  /* 0x000000ffff037224 */ /* 0x000fe400078e0000 */
[----:B------:R-:W-:-:S02]  /*a6e0*/  IMAD.MOV.U32 R4, RZ, RZ, R8 ;  /* 0x000000ffff047224 */ /* 0x000fc400078e0008 */
[----:B------:R-:W-:-:S07]  /*a6f0*/  IMAD.SHL.U32 R11, R7, 0x8, RZ ;  /* 0x00000008070b7824 */ /* 0x000fce00078e00ff */
.L_x_303:
[----:B------:R-:W0:Y:S01]  /*a700*/  S2UR UR4, SR_CgaCtaId ;  /* 0x00000000000479c3 */ /* 0x000e220000008800 */
[----:B------:R-:W-:Y:S02]  /*a710*/  MOV R10, 0x400 ;  /* 0x00000400000a7802 */ /* 0x000fe40000000f00 */
[----:B------:R-:W-:Y:S01]  /*a720*/  SHF.L.U32 R5, R3, 0x1f, RZ ;  /* 0x0000001f03057819 */ /* 0x000fe200000006ff */
[----:B0-----:R-:W-:-:S05]  /*a730*/  IMAD.U32 R7, RZ, RZ, UR4 ;  /* 0x00000004ff077e24 */ /* 0x001fca000f8e00ff */
[----:B------:R-:W-:Y:S02]  /*a740*/  LEA R13, R7, R10, 0x18 ;  /* 0x0000000a070d7211 */ /* 0x000fe400078ec0ff */
[----:B------:R-:W0:Y:S03]  /*a750*/  @!P2 LDC R10, c[0x0][0x500] ;  /* 0x00014000ff0aab82 */ /* 0x000e260000000800 */
[----:B------:R-:W-:-:S04]  /*a760*/  IMAD R12, R4, 0x8, R13 ;  /* 0x00000008040c7824 */ /* 0x000fc800078e020d */
[----:B------:R-:W1:Y:S02]  /*a770*/  SYNCS.PHASECHK.TRANS64.TRYWAIT P1, [R12+URZ+0x58], R5 ;  /* 0x000058050c0075a7 */ /* 0x000e64000802017f */
[----:B-1----:R-:W-:Y:S05]  /*a780*/  @!P1 BRA `(.L_x_300) ;  /* 0x0000001000bc9947 */ /* 0x002fea0003800000 */
.L_x_329:
[----:B-1----:R-:W-:Y:S01]  /*a790*/  PRMT R5, R6, 0x9910, RZ ;  /* 0x0000991006057816 */ /* 0x002fe200000000ff */
[----:B0-----:R0:W-:Y:S03]  /*a7a0*/  @!P2 SYNCS.ARRIVE.TRANS64 RZ, [R12+URZ], R10 ;  /* 0x0000000a0cffa9a7 */ /* 0x0011e6000800003f */
[----:B------:R-:W-:-:S13]  /*a7b0*/  ISETP.NE.AND P1, PT, R5, 0x2, PT ;  /* 0x000000020500780c */ /* 0x000fda0003f25270 */
[----:B0-----:R-:W-:Y:S05]  /*a7c0*/  @P1 BRA `(.L_x_301) ;  /* 0x0000000000041947 */ /* 0x001fea0003800000 */
[----:B------:R-:W-:Y:S01]  /*a7d0*/  BPT.TRAP 0x1 ;  /* 0x000000040000795c */ /* 0x000fe20000300000 */
.L_x_301:
[----:B------:R-:W-:Y:S05]  /*a7e0*/  @P0 BRA `(.L_x_302) ;  /* 0x0000000000040947 */ /* 0x000fea0003800000 */
[----:B------:R-:W-:Y:S01]  /*a7f0*/  BPT.TRAP 0x1 ;  /* 0x000000040000795c */ /* 0x000fe20000300000 */
.L_x_302:
[----:B------:R-:W-:Y:S01]  /*a800*/  IMAD R5, R4, 0x8, R7 ;  /* 0x0000000804057824 */ /* 0x000fe200078e0207 */
[----:B------:R-:W-:Y:S01]  /*a810*/  R2UR UR9, R12 ;  /* 0x000000000c0972ca */ /* 0x000fe200000e0000 */
[----:B------:R-:W-:Y:S01]  /*a820*/  VIADD R15, R15, 0xffffffff ;  /* 0xffffffff0f0f7836 */ /* 0x000fe20000000000 */
[----:B------:R-:W-:Y:S01]  /*a830*/  UIADD3 UR4, UP0, UR20, 0xf0, URZ ;  /* 0x000000f014047890 */ /* 0x000fe2000ff1e03f */
[----:B------:R-:W-:Y:S01]  /*a840*/  IMAD.SHL.U32 R5, R5, 0x100, RZ ;  /* 0x0000010005057824 */ /* 0x000fe200078e00ff */
[----:B------:R-:W-:Y:S01]  /*a850*/  R2UR UR11, R11 ;  /* 0x000000000b0b72ca */ /* 0x000fe200000e0000 */
[----:B------:R-:W-:Y:S01]  /*a860*/  UIADD3 UR24, UP1, UR20, 0x1f0, URZ ;  /* 0x000001f014187890 */ /* 0x000fe2000ff3e03f */
[----:B------:R-:W-:Y:S01]  /*a870*/  R2UR UR10, R14 ;  /* 0x000000000e0a72ca */ /* 0x000fe200000e0000 */
[--C-:B------:R-:W-:Y:S01]  /*a880*/  IMAD R5, R5, 0x2, R13.reuse ;  /* 0x0000000205057824 */ /* 0x100fe200078e020d */
[----:B------:R-:W-:Y:S01]  /*a890*/  R2UR UR12, R2 ;  /* 0x00000000020c72ca */ /* 0x000fe200000e0000 */
[----:B------:R-:W-:Y:S01]  /*a8a0*/  IMAD R13, R4, 0x4000, R13 ;  /* 0x00004000040d7824 */ /* 0x000fe200078e020d */
[----:B------:R-:W-:Y:S01]  /*a8b0*/  R2UR UR18, R22 ;  /* 0x00000000161272ca */ /* 0x000fe200000e0000 */
[----:B------:R-:W-:Y:S01]  /*a8c0*/  VIADD R4, R4, 0x1 ;  /* 0x0000000104047836 */ /* 0x000fe20000000000 */
[----:B------:R-:W-:Y:S01]  /*a8d0*/  R2UR UR5, R5 ;  /* 0x00000000050572ca */ /* 0x000fe200000e0000 */
[----:B------:R-:W-:Y:S01]  /*a8e0*/  UIADD3.X UR25, URZ, UR21, URZ, UP1, !UPT ;  /* 0x000000153f197290 */ /* 0x000fe20008ffe43f */
[----:B------:R-:W-:Y:S01]  /*a8f0*/  R2UR UR8, R13 ;  /* 0x000000000d0872ca */ /* 0x000fe200000e0000 */
[----:B------:R-:W-:Y:S01]  /*a900*/  UMOV UR19, 0xff0000 ;  /* 0x00ff000000137882 */ /* 0x000fe20000000000 */
[----:B------:R-:W-:Y:S01]  /*a910*/  ISETP.GT.AND P3, PT, R15, 0x1, PT ;  /* 0x000000010f00780c */ /* 0x000fe20003f64270 */
[----:B------:R-:W-:Y:S01]  /*a920*/  UMOV UR6, 0x0 ;  /* 0x0000000000067882 */ /* 0x000fe20000000000 */
[----:B------:R-:W-:Y:S01]  /*a930*/  UMOV UR7, 0x10000000 ;  /* 0x1000000000077882 */ /* 0x000fe20000000000 */
[----:B------:R-:W-:Y:S01]  /*a940*/  ISETP.NE.AND P1, PT, R4, 0xb, PT ;  /* 0x0000000b0400780c */ /* 0x000fe20003f25270 */
[----:B------:R-:W-:-:S03]  /*a950*/  VIADD R14, R14, 0x20 ;  /* 0x000000200e0e7836 */ /* 0x000fc60000000000 */
[----:B------:R-:W-:Y:S02]  /*a960*/  SEL R10, RZ, 0x1, P1 ;  /* 0x00000001ff0a7807 */ /* 0x000fe40000800000 */
[----:B------:R-:W-:Y:S01]  /*a970*/  UIADD3 UR13, UR5, 0x180, URZ ;  /* 0x00000180050d7890 */ /* 0x000fe2000fffe03f */
[----:B------:R-:W-:Y:S01]  /*a980*/  SEL R4, R4, RZ, P1 ;  /* 0x000000ff04047207 */ /* 0x000fe20000800000 */
[----:B------:R-:W-:Y:S01]  /*a990*/  UIADD3.X UR5, URZ, UR21, URZ, UP0, !UPT ;  /* 0x000000153f057290 */ /* 0x000fe200087fe43f */
[----:B------:R-:W-:Y:S01]  /*a9a0*/  LOP3.LUT R3, R3, R10, RZ, 0x3c, !PT ;  /* 0x0000000a03037212 */ /* 0x000fe200078e3cff */
[----:B------:R-:W-:-:S03]  /*a9b0*/  UIADD3 UR14, UR8, 0xb180, URZ ;  /* 0x0000b180080e7890 */ /* 0x000fc6000fffe03f */
[----:B------:R-:W-:-:S04]  /*a9c0*/  UMOV UR8, UR13 ;  /* 0x0000000d00087c82 */ /* 0x000fc80008000000 */
[----:B------:R0:W-:Y:S02]  /*a9d0*/  UTMALDG.3D.MULTICAST [UR8], [UR4], UR19, desc[UR6] ;  /* 0x00000608040073b4 */ /* 0x0001e40008011813 */
[----:B0-----:R-:W-:Y:S01]  /*a9e0*/  UMOV UR8, UR14 ;  /* 0x0000000e00087c82 */ /* 0x001fe20008000000 */
[----:B------:R-:W-:Y:S02]  /*a9f0*/  UMOV UR11, UR18 ;  /* 0x00000012000b7c82 */ /* 0x000fe40008000000 */
[----:B------:R0:W-:Y:S02]  /*aa00*/  UTMALDG.3D [UR8], [UR24], desc[UR6] ;  /* 0x00000608180075b4 */ /* 0x0001e40008011000 */
[----:B0-----:R-:W-:Y:S05]  /*aa10*/  @P3 BRA `(.L_x_303) ;  /* 0xfffffffc00383947 */ /* 0x001fea000383ffff */
.L_x_299:
[----:B------:R-:W-:Y:S05]  /*aa20*/  BSYNC B1 ;  /* 0x0000000000017941 */ /* 0x000fea0003800000 */
.L_x_298:
[----:B------:R-:W2:Y:S01]  /*aa30*/  LDL.64 R12, [R1] ;  /* 0x00000000010c7983 */ /* 0x000ea20000100a00 */
[----:B------:R-:W-:Y:S01]  /*aa40*/  LOP3.LUT P4, RZ, R9, 0xff, RZ, 0xc0, !PT ;  /* 0x000000ff09ff7812 */ /* 0x000fe2000788c0ff */
[----:B------:R-:W-:Y:S01]  /*aa50*/  VIADD R8, R8, UR40 ;  /* 0x0000002808087c36 */ /* 0x000fe20008000000 */
[----:B------:R-:W-:Y:S01]  /*aa60*/  ULDC.64 UR4, c[0x0][0x650] ;  /* 0x0001940000047ab9 */ /* 0x000fe20000000a00 */
[----:B------:R-:W-:Y:S01]  /*aa70*/  IMAD.U32 R5, RZ, RZ, UR40 ;  /* 0x00000028ff057e24 */ /* 0x000fe2000f8e00ff */
[----:B------:R-:W-:Y:S01]  /*aa80*/  UISETP.GE.U32.AND UP0, UPT, UR40, 0xb, UPT ;  /* 0x0000000b2800788c */ /* 0x000fe2000bf06070 */
[----:B------:R-:W-:Y:S01]  /*aa90*/  BSSY B1, `(.L_x_304) ;  /* 0x000006f000017945 */ /* 0x000fe20003800000 */
[----:B------:R-:W-:Y:S01]  /*aaa0*/  ISETP.GT.U32.AND P1, PT, R8, 0xa, PT ;  /* 0x0000000a0800780c */ /* 0x000fe20003f24070 */
[----:B------:R-:W-:Y:S01]  /*aab0*/  IMAD.MOV.U32 R19, RZ, RZ, -0x1 ;  /* 0xffffffffff137424 */ /* 0x000fe200078e00ff */
[----:B------:R-:W-:Y:S01]  /*aac0*/  PRMT R9, RZ, 0x7610, R9 ;  /* 0x00007610ff097816 */ /* 0x000fe20000000009 */
[----:B------:R-:W-:Y:S01]  /*aad0*/  IMAD.MOV.U32 R22, RZ, RZ, -0x1 ;  /* 0xffffffffff167424 */ /* 0x000fe200078e00ff */
[----:B------:R-:W-:-:S02]  /*aae0*/  ISETP.LT.U32.AND P1, PT, R5, 0xb, P1 ;  /* 0x0000000b0500780c */ /* 0x000fc40000f21070 */
[----:B------:R-:W-:Y:S01]  /*aaf0*/  PLOP3.LUT P3, PT, PT, PT, UP0, 0x80, 0x0 ;  /* 0x000000000000781c */ /* 0x000fe20003f6f008 */
[----:B------:R-:W0:Y:S01]  /*ab00*/  @P4 S2R R7, SR_CgaCtaId ;  /* 0x0000000000074919 */ /* 0x000e220000008800 */
[----:B------:R-:W-:-:S04]  /*ab10*/  @P4 MOV R2, 0x400 ;  /* 0x0000040000024802 */ /* 0x000fc80000000f00 */
[----:B0-----:R-:W-:Y:S01]  /*ab20*/  @P4 LEA R4, R7, R2, 0x18 ;  /* 0x0000000207044211 */ /* 0x001fe200078ec0ff */
[----:B------:R-:W-:-:S03]  /*ab30*/  IMAD.WIDE.U32 R2, R8, -0x45d1745d, RZ ;  /* 0xba2e8ba308027825 */ /* 0x000fc600078e00ff */
[----:B------:R0:W-:Y:S01]  /*ab40*/  @P4 SYNCS.ARRIVE.TRANS64.A1T0 RZ, [R4+URZ+0xe8], RZ ;  /* 0x0000e8ff04ff49a7 */ /* 0x0001e2000810003f */
[----:B------:R-:W-:Y:S01]  /*ab50*/  IMAD.MOV.U32 R2, RZ, RZ, -0x1 ;  /* 0xffffffffff027424 */ /* 0x000fe200078e00ff */
[----:B------:R-:W-:Y:S02]  /*ab60*/  SHF.R.U32.HI R5, RZ, 0x3, R3 ;  /* 0x00000003ff057819 */ /* 0x000fe40000011603 */
[----:B------:R-:W-:-:S03]  /*ab70*/  SEL R3, RZ, 0x1, !P1 ;  /* 0x00000001ff037807 */ /* 0x000fc60004800000 */
[----:B------:R-:W-:Y:S01]  /*ab80*/  IMAD R8, R5, -0xb, R8 ;  /* 0xfffffff505087824 */ /* 0x000fe200078e0208 */
[----:B------:R-:W-:Y:S02]  /*ab90*/  LOP3.LUT R0, R0, R3, RZ, 0x3c, !PT ;  /* 0x0000000300007212 */ /* 0x000fe400078e3cff */
[----:B------:R-:W-:Y:S02]  /*aba0*/  PRMT R3, RZ, 0x7610, R3 ;  /* 0x00007610ff037816 */ /* 0x000fe40000000003 */
[----:B------:R-:W-:Y:S02]  /*abb0*/  @P3 LOP3.LUT R0, R0, 0x1, R5, 0x78, !PT ;  /* 0x0000000100003812 */ /* 0x000fe400078e7805 */
[----:B--2---:R-:W-:-:S04]  /*abc0*/  IADD3 R18, P4, R18, R12, RZ ;  /* 0x0000000c12127210 */ /* 0x004fc80007f9e0ff */
[----:B------:R-:W-:Y:S01]  /*abd0*/  ISETP.GE.U32.AND P1, PT, R18, UR4, PT ;  /* 0x0000000412007c0c */ /* 0x000fe2000bf26070 */
[----:B------:R-:W-:-:S05]  /*abe0*/  IMAD.X R17, R17, 0x1, R23, P4 ;  /* 0x0000000111117824 */ /* 0x000fca00020e0617 */
[----:B------:R-:W-:-:S13]  /*abf0*/  ISETP.GE.U32.AND.EX P1, PT, R17, UR5, PT, P1 ;  /* 0x0000000511007c0c */ /* 0x000fda000bf26110 */
[----:B0-----:R-:W-:Y:S05]  /*ac00*/  @P1 BRA `(.L_x_305) ;  /* 0x00000004005c1947 */ /* 0x001fea0003800000 */
[----:B------:R-:W0:Y:S01]  /*ac10*/  S2R R12, SR_CTAID.X ;  /* 0x00000000000c7919 */ /* 0x000e220000002500 */
[----:B------:R-:W-:Y:S01]  /*ac20*/  ULDC.64 UR4, c[0x0][0x628] ;  /* 0x00018a0000047ab9 */ /* 0x000fe20000000a00 */
[----:B------:R-:W1:Y:S01]  /*ac30*/  LDC R13, c[0x0][0x144] ;  /* 0x00005100ff0d7b82 */ /* 0x000e620000000800 */
[----:B------:R-:W-:Y:S01]  /*ac40*/  ISETP.NE.U32.AND P1, PT, RZ, UR4, PT ;  /* 0x00000004ff007c0c */ /* 0x000fe2000bf25070 */
[----:B------:R-:W2:Y:S01]  /*ac50*/  S2R R10, SR_CTAID.Y ;  /* 0x00000000000a7919 */ /* 0x000ea20000002600 */
[----:B------:R-:W-:Y:S01]  /*ac60*/  ULDC UR7, c[0x0][0x630] ;  /* 0x00018c0000077ab9 */ /* 0x000fe20000000800 */
[----:B------:R-:W-:Y:S01]  /*ac70*/  ULDC UR8, c[0x0][0x150] ;  /* 0x0000540000087ab9 */ /* 0x000fe20000000800 */
[----:B------:R-:W-:Y:S01]  /*ac80*/  ISETP.NE.AND.EX P1, PT, RZ, UR5, PT, P1 ;  /* 0x00000005ff007c0c */ /* 0x000fe2000bf25310 */
[----:B------:R-:W-:Y:S02]  /*ac90*/  IMAD.MOV.U32 R2, RZ, RZ, R18 ;  /* 0x000000ffff027224 */ /* 0x000fe400078e0012 */
[----:B------:R-:W-:Y:S01]  /*aca0*/  IMAD.MOV.U32 R3, RZ, RZ, R17 ;  /* 0x000000ffff037224 */ /* 0x000fe200078e0011 */
[----:B0-----:R-:W-:-:S09]  /*acb0*/  I2FP.F32.U32 R14, R12 ;  /* 0x0000000c000e7245 */ /* 0x001fd20000201000 */
[----:B------:R-:W-:Y:S05]  /*acc0*/  @!P1 BRA `(.L_x_306) ;  /* 0x0000000000289947 */ /* 0x000fea0003800000 */
[----:B------:R-:W-:Y:S02]  /*acd0*/  ULDC UR6, c[0x0][0x634] ;  /* 0x00018d0000067ab9 */ /* 0x000fe40000000800 */
[----:B------:R-:W-:-:S05]  /*ace0*/  IADD3 R3, P1, R18, UR6, RZ ;  /* 0x0000000612037c10 */ /* 0x000fca000ff3e0ff */
[----:B------:R-:W-:-:S04]  /*acf0*/  IMAD.X R11, RZ, RZ, R17, P1 ;  /* 0x000000ffff0b7224 */ /* 0x000fc800008e0611 */
[----:B------:R-:W-:-:S04]  /*ad00*/  IMAD.WIDE.U32 R4, R11, UR4, RZ ;  /* 0x000000040b047c25 */ /* 0x000fc8000f8e00ff */
[----:B------:R-:W-:-:S04]  /*ad10*/  IMAD.WIDE.U32 R4, P1, R3, UR5, R4 ;  /* 0x0000000503047c25 */ /* 0x000fc8000f820004 */
[----:B------:R-:W-:-:S04]  /*ad20*/  IMAD.WIDE.U32 R2, R3, UR4, RZ ;  /* 0x0000000403027c25 */ /* 0x000fc8000f8e00ff */
[----:B------:R-:W-:Y:S01]  /*ad30*/  IMAD.MOV.U32 R2, RZ, RZ, R5 ;  /* 0x000000ffff027224 */ /* 0x000fe200078e0005 */
[----:B------:R-:W-:Y:S01]  /*ad40*/  IADD3 RZ, P3, R3, R4, RZ ;  /* 0x0000000403ff7210 */ /* 0x000fe20007f7e0ff */
[----:B------:R-:W-:-:S04]  /*ad50*/  IMAD.X R3, RZ, RZ, RZ, P1 ;  /* 0x000000ffff037224 */ /* 0x000fc800008e06ff */
[----:B------:R-:W-:-:S08]  /*ad60*/  IMAD.WIDE.U32.X R2, R11, UR5, R2, P3 ;  /* 0x000000050b027c25 */ /* 0x000fd000098e0402 */
.L_x_306:
[----:B------:R-:W-:Y:S01]  /*ad70*/  FMUL R14, R14, UR8 ;  /* 0x000000080e0e7c20 */ /* 0x000fe20008400000 */
[--C-:B------:R-:W-:Y:S01]  /*ad80*/  SHF.R.U64 R11, R2, UR7, R3.reuse ;  /* 0x00000007020b7c19 */ /* 0x100fe20008001203 */
[----:B------:R-:W-:Y:S01]  /*ad90*/  ULDC.64 UR4, c[0x0][0x620] ;  /* 0x0001880000047ab9 */ /* 0x000fe20000000a00 */
[----:B------:R-:W-:Y:S01]  /*ada0*/  SHF.R.U32.HI R2, RZ, UR7, R3 ;  /* 0x00000007ff027c19 */ /* 0x000fe20008011603 */
[----:B------:R-:W-:Y:S01]  /*adb0*/  IMAD.MOV.U32 R3, RZ, RZ, R17 ;  /* 0x000000ffff037224 */ /* 0x000fe200078e0011 */
[----:B------:R-:W-:Y:S01]  /*adc0*/  IADD3 R15, P1, RZ, -R11, RZ ;  /* 0x8000000bff0f7210 */ /* 0x000fe20007f3e0ff */
[----:B------:R-:W0:Y:S01]  /*add0*/  F2I.U32.TRUNC.NTZ R14, R14 ;  /* 0x0000000e000e7305 */ /* 0x000e22000020f000 */
[----:B------:R-:W-:-:S03]  /*ade0*/  ULDC.64 UR6, c[0x0][0x640] ;  /* 0x0001900000067ab9 */ /* 0x000fc60000000a00 */
[----:B------:R-:W-:Y:S01]  /*adf0*/  IMAD.X R2, RZ, RZ, ~R2, P1 ;  /* 0x000000ffff027224 */ /* 0x000fe200008e0e02 */
[----:B------:R-:W-:-:S03]  /*ae00*/  ISETP.NE.U32.AND P1, PT, RZ, UR6, PT ;  /* 0x00000006ff007c0c */ /* 0x000fc6000bf25070 */
[----:B------:R-:W-:Y:S01]  /*ae10*/  IMAD R2, R2, UR4, RZ ;  /* 0x0000000402027c24 */ /* 0x000fe2000f8e02ff */
[----:B------:R-:W-:-:S03]  /*ae20*/  ISETP.NE.AND.EX P1, PT, RZ, UR7, PT, P1 ;  /* 0x00000007ff007c0c */ /* 0x000fc6000bf25310 */
[C---:B------:R-:W-:Y:S01]  /*ae30*/  IMAD R5, R15.reuse, UR5, R2 ;  /* 0x000000050f057c24 */ /* 0x040fe2000f8e0202 */
[----:B------:R-:W-:Y:S01]  /*ae40*/  ULDC UR5, c[0x0][0x154] ;  /* 0x0000550000057ab9 */ /* 0x000fe20000000800 */
[----:B------:R-:W-:Y:S02]  /*ae50*/  IMAD.MOV.U32 R2, RZ, RZ, R18 ;  /* 0x000000ffff027224 */ /* 0x000fe400078e0012 */
[----:B0-----:R-:W-:Y:S02]  /*ae60*/  IMAD.MOV R4, RZ, RZ, -R14 ;  /* 0x000000ffff047224 */ /* 0x001fe400078e0a0e */
[----:B------:R-:W-:Y:S01]  /*ae70*/  IMAD.WIDE.U32 R2, R15, UR4, R2 ;  /* 0x000000040f027c25 */ /* 0x000fe2000f8e0002 */
[----:B------:R-:W-:-:S03]  /*ae80*/  ULDC UR4, c[0x0][0x618] ;  /* 0x0001860000047ab9 */ /* 0x000fc60000000800 */
[----:B-1----:R-:W-:Y:S01]  /*ae90*/  IMAD R12, R13, R4, R12 ;  /* 0x000000040d0c7224 */ /* 0x002fe200078e020c */
[----:B--2---:R-:W-:Y:S01]  /*aea0*/  I2FP.F32.U32 R4, R10 ;  /* 0x0000000a00047245 */ /* 0x004fe20000201000 */
[----:B------:R-:W0:Y:S01]  /*aeb0*/  LDC R13, c[0x0][0x148] ;  /* 0x00005200ff0d7b82 */ /* 0x000e220000000800 */
[----:B------:R-:W-:-:S03]  /*aec0*/  IMAD.IADD R3, R3, 0x1, R5 ;  /* 0x0000000103037824 */ /* 0x000fc600078e0205 */
[----:B------:R-:W-:Y:S02]  /*aed0*/  FMUL R4, R4, UR5 ;  /* 0x0000000504047c20 */ /* 0x000fe40008400000 */
[--C-:B------:R-:W-:Y:S02]  /*aee0*/  SHF.R.U64 R14, R2, UR4, R3.reuse ;  /* 0x00000004020e7c19 */ /* 0x100fe40008001203 */
[----:B------:R-:W-:Y:S01]  /*aef0*/  SHF.R.U32.HI R3, RZ, UR4, R3 ;  /* 0x00000004ff037c19 */ /* 0x000fe20008011603 */
[----:B------:R1:W2:Y:S01]  /*af00*/  F2I.U32.TRUNC.NTZ R20, R4 ;  /* 0x0000000400147305 */ /* 0x0002a2000020f000 */
[----:B------:R-:W-:Y:S02]  /*af10*/  ULDC UR4, c[0x0][0x608] ;  /* 0x0001820000047ab9 */ /* 0x000fe40000000800 */
[--C-:B------:R-:W-:Y:S02]  /*af20*/  SHF.R.U64 R19, R14, UR4, R3.reuse ;  /* 0x000000040e137c19 */ /* 0x100fe40008001203 */
[----:B------:R-:W-:Y:S01]  /*af30*/  SHF.R.U32.HI R2, RZ, UR4, R3 ;  /* 0x00000004ff027c19 */ /* 0x000fe20008011603 */
[----:B------:R-:W-:-:S03]  /*af40*/  ULDC UR4, c[0x0][0x658] ;  /* 0x0001960000047ab9 */ /* 0x000fc60000000800 */
[--C-:B------:R-:W-:Y:S02]  /*af50*/  SHF.R.U64 R15, R19, UR4, R2.reuse ;  /* 0x00000004130f7c19 */ /* 0x100fe40008001202 */
[----:B------:R-:W-:-:S03]  /*af60*/  SHF.R.U32.HI R21, RZ, UR4, R2 ;  /* 0x00000004ff157c19 */ /* 0x000fc60008011602 */
[----:B------:R-:W-:Y:S02]  /*af70*/  IMAD.MOV.U32 R2, RZ, RZ, R15 ;  /* 0x000000ffff027224 */ /* 0x000fe400078e000f */
[----:B------:R-:W-:Y:S01]  /*af80*/  IMAD.MOV.U32 R3, RZ, RZ, R21 ;  /* 0x000000ffff037224 */ /* 0x000fe200078e0015 */
[----:B-12---:R-:W-:Y:S06]  /*af90*/  @!P1 BRA `(.L_x_307) ;  /* 0x0000000000289947 */ /* 0x006fec0003800000 */
        /* <DEDUP_REMOVED lines=10> */
.L_x_307:
[----:B------:R-:W1:Y:S01]  /*b040*/  LDC R4, c[0x0][0x65c] ;  /* 0x00019700ff047b82 */ /* 0x000e620000000800 */
[----:B------:R-:W-:Y:S01]  /*b050*/  ULDC UR4, c[0x0][0x648] ;  /* 0x0001920000047ab9 */ /* 0x000fe20000000800 */
[----:B------:R-:W-:Y:S01]  /*b060*/  LOP3.LUT R19, R19, UR16, RZ, 0xc0, !PT ;  /* 0x0000001013137c12 */ /* 0x000fe2000f8ec0ff */
[----:B------:R-:W-:Y:S01]  /*b070*/  IMAD.MOV R20, RZ, RZ, -R20 ;  /* 0x000000ffff147224 */ /* 0x000fe200078e0a14 */
[----:B------:R-:W-:Y:S01]  /*b080*/  SHF.R.U64 R2, R2, UR4, R3 ;  /* 0x0000000402027c19 */ /* 0x000fe20008001203 */
[----:B------:R-:W-:Y:S01]  /*b090*/  ULDC UR4, c[0x0][0x638] ;  /* 0x00018e0000047ab9 */ /* 0x000fe20000000800 */
[----:B------:R-:W-:Y:S01]  /*b0a0*/  LOP3.LUT R14, R14, UR15, RZ, 0xc0, !PT ;  /* 0x0000000f0e0e7c12 */ /* 0x000fe2000f8ec0ff */
[----:B------:R-:W-:Y:S01]  /*b0b0*/  ULDC UR5, c[0x0][0x610] ;  /* 0x0001840000057ab9 */ /* 0x000fe20000000800 */
[----:B------:R-:W-:Y:S02]  /*b0c0*/  IMAD.MOV.U32 R3, RZ, RZ, 0x1 ;  /* 0x00000001ff037424 */ /* 0x000fe400078e00ff */
[----:B------:R-:W-:Y:S01]  /*b0d0*/  IMAD R19, R2, UR17, R19 ;  /* 0x0000001102137c24 */ /* 0x000fe2000f8e0213 */
[----:B-1----:R-:W-:Y:S01]  /*b0e0*/  ISETP.NE.AND P1, PT, R4, 0x1, PT ;  /* 0x000000010400780c */ /* 0x002fe20003f25270 */
[----:B------:R-:W-:-:S02]  /*b0f0*/  IMAD.MOV R4, RZ, RZ, -R2 ;  /* 0x000000ffff047224 */ /* 0x000fc400078e0a02 */
[----:B------:R-:W-:Y:S02]  /*b100*/  IMAD.MOV.U32 R2, RZ, RZ, R11 ;  /* 0x000000ffff027224 */ /* 0x000fe400078e000b */
[----:B------:R-:W-:Y:S01]  /*b110*/  IMAD R15, R4, UR4, R15 ;  /* 0x00000004040f7c24 */ /* 0x000fe2000f8e020f */
[----:B------:R-:W-:-:S03]  /*b120*/  ULDC UR4, c[0x0][0x600] ;  /* 0x0001800000047ab9 */ /* 0x000fc60000000800 */
[----:B------:R-:W-:-:S04]  /*b130*/  IMAD R15, R15, UR4, R14 ;  /* 0x000000040f0f7c24 */ /* 0x000fc8000f8e020e */
[----:B0-----:R-:W-:-:S04]  /*b140*/  @P1 IMAD R12, R13, R20, R10 ;  /* 0x000000140d0c1224 */ /* 0x001fc800078e020a */
[----:B------:R-:W-:-:S05]  /*b150*/  IMAD R12, R19, UR5, R12 ;  /* 0x00000005130c7c24 */ /* 0x000fca000f8e020c */
[----:B------:R-:W-:Y:S02]  /*b160*/  SEL R22, R15, R12, !P1 ;  /* 0x0000000c0f167207 */ /* 0x000fe40004800000 */
[----:B------:R-:W-:-:S07]  /*b170*/  SEL R19, R12, R15, !P1 ;  /* 0x0000000f0c137207 */ /* 0x000fce0004800000 */
.L_x_305:
[----:B------:R-:W-:Y:S05]  /*b180*/  BSYNC B1 ;  /* 0x0000000000017941 */ /* 0x000fea0003800000 */
.L_x_304:
[----:B------:R-:W-:-:S13]  /*b190*/  LOP3.LUT P1, RZ, R3, 0xff, RZ, 0xc0, !PT ;  /* 0x000000ff03ff7812 */ /* 0x000fda000782c0ff */
[----:B------:R-:W-:Y:S05]  /*b1a0*/  @P1 BRA `(.L_x_308) ;  /* 0xfffffff4001c1947 */ /* 0x000fea000383ffff */
[----:B------:R-:W-:Y:S05]  /*b1b0*/  BSYNC B0 ;  /* 0x0000000000007941 */ /* 0x000fea0003800000 */
.L_x_296:
[----:B------:R-:W-:-:S03]  /*b1c0*/  UMOV UR4, 0xffffffff ;  /* 0xffffffff00047882 */ /* 0x000fc60000000000 */
[----:B------:R-:W-:Y:S05]  /*b1d0*/  BRA.DIV UR4, `(.L_x_309) ;  /* 0x0000000a043c7947 */ /* 0x000fea000b800000 */
[----:B------:R-:W-:-:S13]  /*b1e0*/  ELECT P6, URZ, PT ;  /* 0x00000000003f782f */ /* 0x000fda00038c0000 */
.L_x_332:
[----:B------:R-:W-:Y:S04]  /*b1f0*/  BSSY B0, `(.L_x_310) ;  /* 0x000006a000007945 */ /* 0x000fe80003800000 */
[----:B------:R-:W-:Y:S05]  /*b200*/  @!P6 BRA `(.L_x_311) ;  /* 0x0000000400a0e947 */ /* 0x000fea0003800000 */
[----:B------:R-:W-:-:S04]  /*b210*/  LOP3.LUT R16, R16, 0x2, RZ, 0xfc, !PT ;  /* 0x0000000210107812 */ /* 0x000fc800078efcff */
[----:B------:R-:W-:-:S13]  /*b220*/  ISETP.NE.AND P0, PT, R16, 0x3, PT ;  /* 0x000000031000780c */ /* 0x000fda0003f05270 */
[----:B------:R-:W-:Y:S05]  /*b230*/  @!P0 BRA `(.L_x_312) ;  /* 0x0000000000048947 */ /* 0x000fea0003800000 */
[----:B------:R-:W-:Y:S01]  /*b240*/  BPT.TRAP 0x1 ;  /* 0x000000040000795c */ /* 0x000fe20000300000 */
.L_x_312:
[----:B------:R-:W0:Y:S01]  /*b250*/  S2R R3, SR_CgaCtaId ;  /* 0x0000000000037919 */ /* 0x000e220000008800 */
[----:B------:R-:W-:-:S04]  /*b260*/  MOV R2, 0x400 ;  /* 0x0000040000027802 */ /* 0x000fc80000000f00 */
[----:B0-----:R-:W-:Y:S02]  /*b270*/  LEA R3, R3, R2, 0x18 ;  /* 0x0000000203037211 */ /* 0x001fe400078ec0ff */
[----:B------:R-:W-:-:S03]  /*b280*/  SHF.L.U32 R2, R0, 0x1f, RZ ;  /* 0x0000001f00027819 */ /* 0x000fc600000006ff */
[----:B------:R-:W-:-:S04]  /*b290*/  VIADD R3, R3, 0x58 ;  /* 0x0000005803037836 */ /* 0x000fc80000000000 */
[C---:B------:R-:W-:Y:S02]  /*b2a0*/  IMAD R7, R8.reuse, 0x8, R3 ;  /* 0x0000000808077824 */ /* 0x040fe400078e0203 */
[----:B------:R-:W-:Y:S02]  /*b2b0*/  VIADD R8, R8, 0x1 ;  /* 0x0000000108087836 */ /* 0x000fe40000000000 */
[----:B------:R-:W0:Y:S03]  /*b2c0*/  SYNCS.PHASECHK.TRANS64.TRYWAIT P0, [R7+URZ], R2 ;  /* 0x00000002070075a7 */ /* 0x000e26000800017f */
[----:B------:R-:W-:-:S04]  /*b2d0*/  ISETP.NE.AND P1, PT, R8, 0xb, PT ;  /* 0x0000000b0800780c */ /* 0x000fc80003f25270 */
[----:B------:R-:W-:Y:S02]  /*b2e0*/  SEL R5, RZ, 0x1, P1 ;  /* 0x00000001ff057807 */ /* 0x000fe40000800000 */
[----:B------:R-:W-:Y:S02]  /*b2f0*/  SEL R8, R8, RZ, P1 ;  /* 0x000000ff08087207 */ /* 0x000fe40000800000 */
[----:B------:R-:W-:-:S03]  /*b300*/  LOP3.LUT R5, R0, R5, RZ, 0x3c, !PT ;  /* 0x0000000500057212 */ /* 0x000fc600078e3cff */
[----:B------:R-:W-:Y:S01]  /*b310*/  IMAD R9, R8, 0x8, R3 ;  /* 0x0000000808097824 */ /* 0x000fe200078e0203 */
[----:B------:R-:W-:Y:S01]  /*b320*/  SHF.L.U32 R4, R5, 0x1f, RZ ;  /* 0x0000001f05047819 */ /* 0x000fe200000006ff */
[----:B0-----:R-:W-:Y:S06]  /*b330*/  @!P0 BRA `(.L_x_313) ;  /* 0x0000000800048947 */ /* 0x001fec0003800000 */
.L_x_333:
[----:B------:R-:W1:Y:S01]  /*b340*/  SYNCS.PHASECHK.TRANS64.TRYWAIT P0, [R9+URZ], R4 ;  /* 0x00000004090075a7 */ /* 0x000e62000800017f */
[----:B------:R-:W-:-:S05]  /*b350*/  VIADD R0, R8, 0x1 ;  /* 0x0000000108007836 */ /* 0x000fca0000000000 */
[----:B------:R-:W-:-:S04]  /*b360*/  ISETP.NE.AND P1, PT, R0, 0xb, PT ;  /* 0x0000000b0000780c */ /* 0x000fc80003f25270 */
[----:B0-----:R-:W-:Y:S02]  /*b370*/  SEL R2, RZ, 0x1, P1 ;  /* 0x00000001ff027807 */ /* 0x001fe40000800000 */
[----:B------:R-:W-:Y:S02]  /*b380*/  SEL R0, R0, RZ, P1 ;  /* 0x000000ff00007207 */ /* 0x000fe40000800000 */
[----:B------:R-:W-:-:S03]  /*b390*/  LOP3.LUT R7, R5, R2, RZ, 0x3c, !PT ;  /* 0x0000000205077212 */ /* 0x000fc600078e3cff */
[----:B------:R-:W-:Y:S01]  /*b3a0*/  IMAD R6, R0, 0x8, R3 ;  /* 0x0000000800067824 */ /* 0x000fe200078e0203 */
[----:B------:R-:W-:Y:S01]  /*b3b0*/  SHF.L.U32 R5, R7, 0x1f, RZ ;  /* 0x0000001f07057819 */ /* 0x000fe200000006ff */
[----:B-1----:R-:W-:Y:S06]  /*b3c0*/  @!P0 BRA `(.L_x_314) ;  /* 0x0000000400f48947 */ /* 0x002fec0003800000 */
.L_x_334:
[----:B------:R-:W1:Y:S01]  /*b3d0*/  SYNCS.PHASECHK.TRANS64.TRYWAIT P0, [R6+URZ], R5 ;  /* 0x00000005060075a7 */ /* 0x000e62000800017f */
[----:B------:R-:W-:-:S05]  /*b3e0*/  VIADD R0, R0, 0x1 ;  /* 0x0000000100007836 */ /* 0x000fca0000000000 */
[----:B------:R-:W-:-:S04]  /*b3f0*/  ISETP.NE.AND P1, PT, R0, 0xb, PT ;  /* 0x0000000b0000780c */ /* 0x000fc80003f25270 */
[----:B------:R-:W-:Y:S02]  /*b400*/  SEL R2, RZ, 0x1, P1 ;  /* 0x00000001ff027807 */ /* 0x000fe40000800000 */
[----:B------:R-:W-:Y:S02]  /*b410*/  SEL R0, R0, RZ, P1 ;  /* 0x000000ff00007207 */ /* 0x000fe40000800000 */
[----:B------:R-:W-:-:S03]  /*b420*/  LOP3.LUT R7, R7, R2, RZ, 0x3c, !PT ;  /* 0x0000000207077212 */ /* 0x000fc600078e3cff */
[----:B0-----:R-:W-:Y:S01]  /*b430*/  IMAD R9, R0, 0x8, R3 ;  /* 0x0000000800097824 */ /* 0x001fe200078e0203 */
[----:B------:R-:W-:Y:S01]  /*b440*/  SHF.L.U32 R4, R7, 0x1f, RZ ;  /* 0x0000001f07047819 */ /* 0x000fe200000006ff */
[----:B-1----:R-:W-:Y:S06]  /*b450*/  @!P0 BRA `(.L_x_315) ;  /* 0x0000000400e48947 */ /* 0x002fec0003800000 */
.L_x_335:
        /* <DEDUP_REMOVED lines=9> */
.L_x_336:
        /* <DEDUP_REMOVED lines=9> */
.L_x_337:
        /* <DEDUP_REMOVED lines=9> */
.L_x_338:
        /* <DEDUP_REMOVED lines=9> */
.L_x_339:
        /* <DEDUP_REMOVED lines=9> */
.L_x_340:
        /* <DEDUP_REMOVED lines=9> */
.L_x_341:
[----:B------:R-:W1:Y:S01]  /*b7c0*/  SYNCS.PHASECHK.TRANS64.TRYWAIT P0, [R9+URZ], R4 ;  /* 0x00000004090075a7 */ /* 0x000e62000800017f */
[----:B------:R-:W-:-:S05]  /*b7d0*/  VIADD R0, R0, 0x1 ;  /* 0x0000000100007836 */ /* 0x000fca0000000000 */
[----:B------:R-:W-:-:S04]  /*b7e0*/  ISETP.NE.AND P1, PT, R0, 0xb, PT ;  /* 0x0000000b0000780c */ /* 0x000fc80003f25270 */
[----:B------:R-:W-:Y:S02]  /*b7f0*/  SEL R2, RZ, 0x1, P1 ;  /* 0x00000001ff027807 */ /* 0x000fe40000800000 */
[----:B------:R-:W-:Y:S02]  /*b800*/  SEL R0, R0, RZ, P1 ;  /* 0x000000ff00007207 */ /* 0x000fe40000800000 */
[----:B------:R-:W-:Y:S01]  /*b810*/  LOP3.LUT R2, R7, R2, RZ, 0x3c, !PT ;  /* 0x0000000207027212 */ /* 0x000fe200078e3cff */
[----:B-1----:R-:W-:Y:S06]  /*b820*/  @!P0 BRA `(.L_x_322) ;  /* 0x00000004007c8947 */ /* 0x002fec0003800000 */
.L_x_342:
[----:B------:R-:W-:Y:S01]  /*b830*/  IMAD R3, R0, 0x8, R3 ;  /* 0x0000000800037824 */ /* 0x000fe200078e0203 */
[----:B------:R-:W-:-:S07]  /*b840*/  SHF.L.U32 R0, R2, 0x1f, RZ ;  /* 0x0000001f02007819 */ /* 0x000fce00000006ff */
.L_x_323:
[----:B--2---:R2:W3:Y:S02]  /*b850*/  SYNCS.PHASECHK.TRANS64.TRYWAIT P0, [R3+URZ], R0 ;  /* 0x00000000030075a7 */ /* 0x0044e4000800017f */
[----:B---3--:R-:W-:Y:S05]  /*b860*/  @!P0 NANOSLEEP.SYNCS 0x989680 ;  /* 0x009896800000895d */ /* 0x008fea0003900000 */
[----:B------:R-:W3:Y:S02]  /*b870*/  @!P0 SYNCS.PHASECHK.TRANS64 P0, [R3+URZ], R0 ;  /* 0x00000000030085a7 */ /* 0x000ee4000800007f */
[----:B---3--:R-:W-:Y:S05]  /*b880*/  @!P0 BRA `(.L_x_323) ;  /* 0xfffffffc00f08947 */ /* 0x008fea000383ffff */
.L_x_311:
[----:B------:R-:W-:Y:S05]  /*b890*/  BSYNC B0 ;  /* 0x0000000000007941 */ /* 0x000fea0003800000 */
.L_x_310:
[----:B------:R-:W-:Y:S05]  /*b8a0*/  EXIT ;  /* 0x000000000000794d */ /* 0x000fea0003800000 */
.L_x_20:
[----:B-1----:R1:W2:Y:S02]  /*b8b0*/  SYNCS.PHASECHK.TRANS64.TRYWAIT P0, [R161+URZ], R0 ;  /* 0x00000000a10075a7 */ /* 0x0022a4000800017f */
[----:B--2---:R-:W-:Y:S05]  /*b8c0*/  @!P0 NANOSLEEP.SYNCS 0x989680 ;  /* 0x009896800000895d */ /* 0x004fea0003900000 */
[----:B------:R-:W2:Y:S02]  /*b8d0*/  @!P0 SYNCS.PHASECHK.TRANS64 P0, [R161+URZ], R0 ;  /* 0x00000000a10085a7 */ /* 0x000ea4000800007f */
[----:B--2---:R-:W-:Y:S05]  /*b8e0*/  @!P0 BRA `(.L_x_20) ;  /* 0xfffffffc00f08947 */ /* 0x004fea000383ffff */
[----:B------:R-:W-:Y:S05]  /*b8f0*/  BRA `(.L_x_324) ;  /* 0xffffff5c00a07947 */ /* 0x000fea000383ffff */
.L_x_25:
[----:B--2---:R2:W3:Y:S02]  /*b900*/  SYNCS.PHASECHK.TRANS64.TRYWAIT P1, [R3+URZ], R0 ;  /* 0x00000000030075a7 */ /* 0x0044e4000802017f */
[----:B---3--:R-:W-:Y:S05]  /*b910*/  @!P1 NANOSLEEP.SYNCS 0x989680 ;  /* 0x009896800000995d */ /* 0x008fea0003900000 */
[----:B------:R-:W3:Y:S02]  /*b920*/  @!P1 SYNCS.PHASECHK.TRANS64 P1, [R3+URZ], R0 ;  /* 0x00000000030095a7 */ /* 0x000ee4000802007f */
[----:B---3--:R-:W-:Y:S05]  /*b930*/  @!P1 BRA `(.L_x_25) ;  /* 0xfffffffc00f09947 */ /* 0x008fea000383ffff */
[----:B------:R-:W-:Y:S05]  /*b940*/  BRA `(.L_x_24) ;  /* 0xffffff60000c7947 */ /* 0x000fea000383ffff */
.L_x_30:
[----:B--2---:R-:W-:-:S04]  /*b950*/  IMAD.U32 R5, RZ, RZ, UR4 ;  /* 0x00000004ff057e24 */ /* 0x004fc8000f8e00ff */
[----:B------:R2:W3:Y:S03]  /*b960*/  SYNCS.PHASECHK.TRANS64.TRYWAIT P1, [R5+URZ], R4 ;  /* 0x00000004050075a7 */ /* 0x0004e6000802017f */
[----:B---3--:R-:W-:Y:S05]  /*b970*/  @!P1 NANOSLEEP.SYNCS 0x989680 ;  /* 0x009896800000995d */ /* 0x008fea0003900000 */
[----:B------:R-:W3:Y:S02]  /*b980*/  @!P1 SYNCS.PHASECHK.TRANS64 P1, [R5+URZ], R4 ;  /* 0x00000004050095a7 */ /* 0x000ee4000802007f */
[----:B---3--:R-:W-:Y:S05]  /*b990*/  @!P1 BRA `(.L_x_30) ;  /* 0xfffffffc00ec9947 */ /* 0x008fea000383ffff */
[----:B------:R-:W-:Y:S05]  /*b9a0*/  BRA `(.L_x_29) ;  /* 0xffffff6000a07947 */ /* 0x000fea000383ffff */
.L_x_36:
[----:B-1----:R1:W2:Y:S02]  /*b9b0*/  SYNCS.PHASECHK.TRANS64.TRYWAIT P0, [R161+URZ+0x10], R0 ;  /* 0x00001000a10075a7 */ /* 0x0022a4000800017f */
[----:B--2---:R-:W-:Y:S05]  /*b9c0*/  @!P0 NANOSLEEP.SYNCS 0x989680 ;  /* 0x009896800000895d */ /* 0x004fea0003900000 */
[----:B------:R-:W2:Y:S02]  /*b9d0*/  @!P0 SYNCS.PHASECHK.TRANS64 P0, [R161+URZ+0x10], R0 ;  /* 0x00001000a10085a7 */ /* 0x000ea4000800007f */
[----:B--2---:R-:W-:Y:S05]  /*b9e0*/  @!P0 BRA `(.L_x_36) ;  /* 0xfffffffc00f08947 */ /* 0x004fea000383ffff */
[----:B------:R-:W-:Y:S05]  /*b9f0*/  BRA `(.L_x_325) ;  /* 0xffffff6400b07947 */ /* 0x000fea000383ffff */
.L_x_297:
[----:B------:R-:W-:Y:S01]  /*ba00*/  BSSY B1, `(.L_x_326) ;  /* 0x0000006000017945 */ /* 0x000fe20003800000 */
[----:B------:R-:W-:-:S07]  /*ba10*/  IMAD.MOV.U32 R15, RZ, RZ, -0x1 ;  /* 0xffffffffff0f7424 */ /* 0x000fce00078e00ff */
[----:B-----5:R-:W-:Y:S05]  /*ba20*/  WARPSYNC.COLLECTIVE R15, `(.L_x_327) ;  /* 0x000000000f0c7348 */ /* 0x020fea0003c00000 */
[----:B------:R-:W-:Y:S02]  /*ba30*/  ELECT P6, UR62, PT ;  /* 0x00000000003e782f */ /* 0x000fe400038c0000 */
[----:B------:R-:W-:Y:S01]  /*ba40*/  MOV R14, UR62 ;  /* 0x0000003e000e7c02 */ /* 0x000fe20008000f00 */
[----:B-----5:R-:W-:Y:S10]  /*ba50*/  ENDCOLLECTIVE ;  /* 0x000000000000791b */ /* 0x020ff40003800000 */
.L_x_327:
[----:B------:R-:W-:Y:S05]  /*ba60*/  BSYNC B1 ;  /* 0x0000000000017941 */ /* 0x000fea0003800000 */
.L_x_326:
[----:B------:R-:W-:Y:S05]  /*ba70*/  BRA `(.L_x_328) ;  /* 0xffffffe800f47947 */ /* 0x000fea000383ffff */
.L_x_300:
[----:B-1----:R1:W2:Y:S02]  /*ba80*/  SYNCS.PHASECHK.TRANS64.TRYWAIT P1, [R12+URZ+0x58], R5 ;  /* 0x000058050c0075a7 */ /* 0x0022a4000802017f */
[----:B--2---:R-:W-:Y:S05]  /*ba90*/  @!P1 NANOSLEEP.SYNCS 0x989680 ;  /* 0x009896800000995d */ /* 0x004fea0003900000 */
[----:B------:R-:W2:Y:S02]  /*baa0*/  @!P1 SYNCS.PHASECHK.TRANS64 P1, [R12+URZ+0x58], R5 ;  /* 0x000058050c0095a7 */ /* 0x000ea4000802007f */
[----:B--2---:R-:W-:Y:S05]  /*bab0*/  @!P1 BRA `(.L_x_300) ;  /* 0xfffffffc00f09947 */ /* 0x004fea000383ffff */
[----:B------:R-:W-:Y:S05]  /*bac0*/  BRA `(.L_x_329) ;  /* 0xffffffec00307947 */ /* 0x000fea000383ffff */
.L_x_309:
[----:B------:R-:W-:Y:S01]  /*bad0*/  BSSY B0, `(.L_x_330) ;  /* 0x0000006000007945 */ /* 0x000fe20003800000 */
[----:B------:R-:W-:-:S07]  /*bae0*/  IMAD.MOV.U32 R15, RZ, RZ, -0x1 ;  /* 0xffffffffff0f7424 */ /* 0x000fce00078e00ff */
[----:B-----5:R-:W-:Y:S05]  /*baf0*/  WARPSYNC.COLLECTIVE R15, `(.L_x_331) ;  /* 0x000000000f0c7348 */ /* 0x020fea0003c00000 */
[----:B------:R-:W-:Y:S02]  /*bb00*/  ELECT P6, UR62, PT ;  /* 0x00000000003e782f */ /* 0x000fe400038c0000 */
[----:B------:R-:W-:Y:S01]  /*bb10*/  MOV R14, UR62 ;  /* 0x0000003e000e7c02 */ /* 0x000fe20008000f00 */
[----:B-----5:R-:W-:Y:S10]  /*bb20*/  ENDCOLLECTIVE ;  /* 0x000000000000791b */ /* 0x020ff40003800000 */
.L_x_331:
[----:B------:R-:W-:Y:S05]  /*bb30*/  BSYNC B0 ;  /* 0x0000000000007941 */ /* 0x000fea0003800000 */
.L_x_330:
[----:B------:R-:W-:Y:S05]  /*bb40*/  BRA `(.L_x_332) ;  /* 0xfffffff400a87947 */ /* 0x000fea000383ffff */
.L_x_313:
[----:B0-----:R0:W1:Y:S02]  /*bb50*/  SYNCS.PHASECHK.TRANS64.TRYWAIT P0, [R7+URZ], R2 ;  /* 0x00000002070075a7 */ /* 0x001064000800017f */
[----:B-1----:R-:W-:Y:S05]  /*bb60*/  @!P0 NANOSLEEP.SYNCS 0x989680 ;  /* 0x009896800000895d */ /* 0x002fea0003900000 */
[----:B------:R-:W1:Y:S02]  /*bb70*/  @!P0 SYNCS.PHASECHK.TRANS64 P0, [R7+URZ], R2 ;  /* 0x00000002070085a7 */ /* 0x000e64000800007f */
[----:B-1----:R-:W-:Y:S05]  /*bb80*/  @!P0 BRA `(.L_x_313) ;  /* 0xfffffffc00f08947 */ /* 0x002fea000383ffff */
[----:B------:R-:W-:Y:S05]  /*bb90*/  BRA `(.L_x_333) ;  /* 0xfffffff400e87947 */ /* 0x000fea000383ffff */
.L_x_314:
[----:B0-----:R0:W1:Y:S02]  /*bba0*/  SYNCS.PHASECHK.TRANS64.TRYWAIT P0, [R9+URZ], R4 ;  /* 0x00000004090075a7 */ /* 0x001064000800017f */
[----:B-1----:R-:W-:Y:S05]  /*bbb0*/  @!P0 NANOSLEEP.SYNCS 0x989680 ;  /* 0x009896800000895d */ /* 0x002fea0003900000 */
[----:B------:R-:W1:Y:S02]  /*bbc0*/  @!P0 SYNCS.PHASECHK.TRANS64 P0, [R9+URZ], R4 ;  /* 0x00000004090085a7 */ /* 0x000e64000800007f */
[----:B-1----:R-:W-:Y:S05]  /*bbd0*/  @!P0 BRA `(.L_x_314) ;  /* 0xfffffffc00f08947 */ /* 0x002fea000383ffff */
[----:B------:R-:W-:Y:S05]  /*bbe0*/  BRA `(.L_x_334) ;  /* 0xfffffff400f87947 */ /* 0x000fea000383ffff */
.L_x_315:
[----:B0-----:R0:W1:Y:S02]  /*bbf0*/  SYNCS.PHASECHK.TRANS64.TRYWAIT P0, [R6+URZ], R5 ;  /* 0x00000005060075a7 */ /* 0x001064000800017f */
[----:B-1----:R-:W-:Y:S05]  /*bc00*/  @!P0 NANOSLEEP.SYNCS 0x989680 ;  /* 0x009896800000895d */ /* 0x002fea0003900000 */
[----:B------:R-:W1:Y:S02]  /*bc10*/  @!P0 SYNCS.PHASECHK.TRANS64 P0, [R6+URZ], R5 ;  /* 0x00000005060085a7 */ /* 0x000e64000800007f */
[----:B-1----:R-:W-:Y:S05]  /*bc20*/  @!P0 BRA `(.L_x_315) ;  /* 0xfffffffc00f08947 */ /* 0x002fea000383ffff */
[----:B------:R-:W-:Y:S05]  /*bc30*/  BRA `(.L_x_335) ;  /* 0xfffffff800087947 */ /* 0x000fea000383ffff */
.L_x_316:
[----:B0-----:R0:W1:Y:S02]  /*bc40*/  SYNCS.PHASECHK.TRANS64.TRYWAIT P0, [R9+URZ], R4 ;  /* 0x00000004090075a7 */ /* 0x001064000800017f */
[----:B-1----:R-:W-:Y:S05]  /*bc50*/  @!P0 NANOSLEEP.SYNCS 0x989680 ;  /* 0x009896800000895d */ /* 0x002fea0003900000 */
[----:B------:R-:W1:Y:S02]  /*bc60*/  @!P0 SYNCS.PHASECHK.TRANS64 P0, [R9+URZ], R4 ;  /* 0x00000004090085a7 */ /* 0x000e64000800007f */
[----:B-1----:R-:W-:Y:S05]  /*bc70*/  @!P0 BRA `(.L_x_316) ;  /* 0xfffffffc00f08947 */ /* 0x002fea000383ffff */
[----:B------:R-:W-:Y:S05]  /*bc80*/  BRA `(.L_x_336) ;  /* 0xfffffff800187947 */ /* 0x000fea000383ffff */
.L_x_317:
[----:B0-----:R0:W1:Y:S02]  /*bc90*/  SYNCS.PHASECHK.TRANS64.TRYWAIT P0, [R6+URZ], R5 ;  /* 0x00000005060075a7 */ /* 0x001064000800017f */
[----:B-1----:R-:W-:Y:S05]  /*bca0*/  @!P0 NANOSLEEP.SYNCS 0x989680 ;  /* 0x009896800000895d */ /* 0x002fea0003900000 */
[----:B------:R-:W1:Y:S02]  /*bcb0*/  @!P0 SYNCS.PHASECHK.TRANS64 P0, [R6+URZ], R5 ;  /* 0x00000005060085a7 */ /* 0x000e64000800007f */
[----:B-1----:R-:W-:Y:S05]  /*bcc0*/  @!P0 BRA `(.L_x_317) ;  /* 0xfffffffc00f08947 */ /* 0x002fea000383ffff */
[----:B------:R-:W-:Y:S05]  /*bcd0*/  BRA `(.L_x_337) ;  /* 0xfffffff800287947 */ /* 0x000fea000383ffff */
.L_x_318:
[----:B0-----:R0:W1:Y:S02]  /*bce0*/  SYNCS.PHASECHK.TRANS64.TRYWAIT P0, [R9+URZ], R4 ;  /* 0x00000004090075a7 */ /* 0x001064000800017f */
[----:B-1----:R-:W-:Y:S05]  /*bcf0*/  @!P0 NANOSLEEP.SYNCS 0x989680 ;  /* 0x009896800000895d */ /* 0x002fea0003900000 */
[----:B------:R-:W1:Y:S02]  /*bd00*/  @!P0 SYNCS.PHASECHK.TRANS64 P0, [R9+URZ], R4 ;  /* 0x00000004090085a7 */ /* 0x000e64000800007f */
[----:B-1----:R-:W-:Y:S05]  /*bd10*/  @!P0 BRA `(.L_x_318) ;  /* 0xfffffffc00f08947 */ /* 0x002fea000383ffff */
[----:B------:R-:W-:Y:S05]  /*bd20*/  BRA `(.L_x_338) ;  /* 0xfffffff800387947 */ /* 0x000fea000383ffff */
.L_x_319:
[----:B0-----:R0:W1:Y:S02]  /*bd30*/  SYNCS.PHASECHK.TRANS64.TRYWAIT P0, [R6+URZ], R5 ;  /* 0x00000005060075a7 */ /* 0x001064000800017f */
[----:B-1----:R-:W-:Y:S05]  /*bd40*/  @!P0 NANOSLEEP.SYNCS 0x989680 ;  /* 0x009896800000895d */ /* 0x002fea0003900000 */
[----:B------:R-:W1:Y:S02]  /*bd50*/  @!P0 SYNCS.PHASECHK.TRANS64 P0, [R6+URZ], R5 ;  /* 0x00000005060085a7 */ /* 0x000e64000800007f */
[----:B-1----:R-:W-:Y:S05]  /*bd60*/  @!P0 BRA `(.L_x_319) ;  /* 0xfffffffc00f08947 */ /* 0x002fea000383ffff */
[----:B------:R-:W-:Y:S05]  /*bd70*/  BRA `(.L_x_339) ;  /* 0xfffffff800487947 */ /* 0x000fea000383ffff */
.L_x_320:
[----:B0-----:R0:W1:Y:S02]  /*bd80*/  SYNCS.PHASECHK.TRANS64.TRYWAIT P0, [R9+URZ], R4 ;  /* 0x00000004090075a7 */ /* 0x001064000800017f */
[----:B-1----:R-:W-:Y:S05]  /*bd90*/  @!P0 NANOSLEEP.SYNCS 0x989680 ;  /* 0x009896800000895d */ /* 0x002fea0003900000 */
[----:B------:R-:W1:Y:S02]  /*bda0*/  @!P0 SYNCS.PHASECHK.TRANS64 P0, [R9+URZ], R4 ;  /* 0x00000004090085a7 */ /* 0x000e64000800007f */
[----:B-1----:R-:W-:Y:S05]  /*bdb0*/  @!P0 BRA `(.L_x_320) ;  /* 0xfffffffc00f08947 */ /* 0x002fea000383ffff */
[----:B------:R-:W-:Y:S05]  /*bdc0*/  BRA `(.L_x_340) ;  /* 0xfffffff800587947 */ /* 0x000fea000383ffff */
.L_x_321:
[----:B0-----:R0:W1:Y:S02]  /*bdd0*/  SYNCS.PHASECHK.TRANS64.TRYWAIT P0, [R6+URZ], R5 ;  /* 0x00000005060075a7 */ /* 0x001064000800017f */
[----:B-1----:R-:W-:Y:S05]  /*bde0*/  @!P0 NANOSLEEP.SYNCS 0x989680 ;  /* 0x009896800000895d */ /* 0x002fea0003900000 */
[----:B------:R-:W1:Y:S02]  /*bdf0*/  @!P0 SYNCS.PHASECHK.TRANS64 P0, [R6+URZ], R5 ;  /* 0x00000005060085a7 */ /* 0x000e64000800007f */
[----:B-1----:R-:W-:Y:S05]  /*be00*/  @!P0 BRA `(.L_x_321) ;  /* 0xfffffffc00f08947 */ /* 0x002fea000383ffff */
[----:B------:R-:W-:Y:S05]  /*be10*/  BRA `(.L_x_341) ;  /* 0xfffffff800687947 */ /* 0x000fea000383ffff */
.L_x_322:
[----:B-1----:R1:W2:Y:S02]  /*be20*/  SYNCS.PHASECHK.TRANS64.TRYWAIT P0, [R9+URZ], R4 ;  /* 0x00000004090075a7 */ /* 0x0022a4000800017f */
[----:B--2---:R-:W-:Y:S05]  /*be30*/  @!P0 NANOSLEEP.SYNCS 0x989680 ;  /* 0x009896800000895d */ /* 0x004fea0003900000 */
[----:B------:R-:W2:Y:S02]  /*be40*/  @!P0 SYNCS.PHASECHK.TRANS64 P0, [R9+URZ], R4 ;  /* 0x00000004090085a7 */ /* 0x000ea4000800007f */
[----:B--2---:R-:W-:Y:S05]  /*be50*/  @!P0 BRA `(.L_x_322) ;  /* 0xfffffffc00f08947 */ /* 0x004fea000383ffff */
[----:B------:R-:W-:Y:S05]  /*be60*/  BRA `(.L_x_342) ;  /* 0xfffffff800707947 */ /* 0x000fea000383ffff */
.L_x_343:
[----:B------:R-:W-:-:S00]  /*be70*/  BRA `(.L_x_343) ;  /* 0xfffffffc00fc7947 */ /* 0x000fc0000383ffff */
[----:B------:R-:W-:-:S00]  /*be80*/  NOP ;  /* 0x0000000000007918 */ /* 0x000fc00000000000 */
[----:B------:R-:W-:-:S00]  /*be90*/  NOP ;  /* 0x0000000000007918 */ /* 0x000fc00000000000 */
[----:B------:R-:W-:-:S00]  /*bea0*/  NOP ;  /* 0x0000000000007918 */ /* 0x000fc00000000000 */
[----:B------:R-:W-:-:S00]  /*beb0*/  NOP ;  /* 0x0000000000007918 */ /* 0x000fc00000000000 */
[----:B------:R-:W-:-:S00]  /*bec0*/  NOP ;  /* 0x0000000000007918 */ /* 0x000fc00000000000 */
[----:B------:R-:W-:-:S00]  /*bed0*/  NOP ;  /* 0x0000000000007918 */ /* 0x000fc00000000000 */
[----:B------:R-:W-:-:S00]  /*bee0*/  NOP ;  /* 0x0000000000007918 */ /* 0x000fc00000000000 */
[----:B------:R-:W-:-:S00]  /*bef0*/  NOP ;  /* 0x0000000000007918 */ /* 0x000fc00000000000 */
.L_x_344:


//--------------------- .nv.global.init           --------------------------
	.section	.nv.global.init,"aw",@progbits
.nv.global.init:
	.type		$str$22,@object
	.size		$str$22,($str$23 - $str$22)
$str$22:
        /*0000*/ 	.byte	0x6b, 0x5f, 0x74, 0x69, 0x6c, 0x65, 0x5f, 0x63, 0x6f, 0x75, 0x6e, 0x74, 0x20, 0x3e, 0x3d, 0x20
        /*0010*/ 	.byte	0x31, 0x00
	.type		$str$23,@object
	.size		$str$23,(__unnamed_1 - $str$23)
$str$23:
        /*0012*/ 	.byte	0x2f, 0x74, 0x6d, 0x70, 0x2f, 0x63, 0x75, 0x74, 0x6c, 0x61, 0x73, 0x73, 0x5f, 0x73, 0x77, 0x65
        /*0022*/ 	.byte	0x65, 0x70, 0x5f, 0x73, 0x72, 0x63, 0x2f, 0x69, 0x6e, 0x63, 0x6c, 0x75, 0x64, 0x65, 0x2f, 0x63
        /*0032*/ 	.byte	0x75, 0x74, 0x6c, 0x61, 0x73, 0x73, 0x2f, 0x67, 0x65, 0x6d, 0x6d, 0x2f, 0x63, 0x6f, 0x6c, 0x6c
        /*0042*/ 	.byte	0x65, 0x63, 0x74, 0x69, 0x76, 0x65, 0x2f, 0x73, 0x6d, 0x39, 0x30, 0x5f, 0x6d, 0x6d, 0x61, 0x5f
        /*0052*/ 	.byte	0x74, 0x6d, 0x61, 0x5f, 0x67, 0x6d, 0x6d, 0x61, 0x5f, 0x73, 0x73, 0x5f, 0x77, 0x61, 0x72, 0x70
        /*0062*/ 	.byte	0x73, 0x70, 0x65, 0x63, 0x69, 0x61, 0x6c, 0x69, 0x7a, 0x65, 0x64, 0x2e, 0x68, 0x70, 0x70, 0x00
	.type		__unnamed_1,@object
	.size		__unnamed_1,(.L_0 - __unnamed_1)
__unnamed_1:
        /*0072*/ 	.byte	0x76, 0x6f, 0x69, 0x64, 0x20, 0x63, 0x75, 0x74, 0x6c, 0x61, 0x73, 0x73, 0x3a, 0x3a, 0x67, 0x65
        /* <DEDUP_REMOVED lines=180> */
        /*0bc2*/ 	.byte	0x79, 0x5d, 0x00
.L_0:


//--------------------- .nv.shared._ZN7cutlass13device_kernelINS_4gemm6kernel13GemmUniversalIN4cute5tupleIJiiiiEEENS1_10collective13CollectiveMmaINS1_34MainloopSm90TmaGmmaWarpSpecializedILi11ENS5_IJNS4_1CILi1EEENSA_ILi8EEESB_EEENS1_32KernelTmaWarpSpecializedPingpongEEENS5_IJNSA_ILi64EEENSA_ILi256EEENSA_ILi32EEEEEENS_6half_tENS5_IJlSB_lEEESK_SL_NS4_8TiledMMAINS4_8MMA_AtomIJNS4_4SM904GMMA26MMA_64x256x16_F32F16F16_SSILNSP_5MajorE0ELSR_0ELNSP_7ScaleInE1ELSS_1EEEEEENS4_6LayoutINS5_IJSB_SB_SB_EEENS5_IJNSA_ILi0EEESX_SX_EEEEENS5_IJNS4_10UnderscoreES10_S10_EEEEENS4_23SM90_TMA_LOAD_MULTICASTENS4_14ComposedLayoutINS4_7SwizzleILi2ELi4ELi3EEENS4_18smem_ptr_flag_bitsILi16EEENSV_INS5_IJSC_SI_EEENS5_IJSI_SB_EEEEEEEvNS4_8identityENS4_13SM90_TMA_LOADES1C_vS1D_EENS_8epilogue10collective6detail29Sm90TmaWarpSpecializedAdapterINS1H_15DefaultEpilogueISK_SL_SL_NS1G_6thread17LinearCombinationISK_Li1EffLNS1L_9ScaleType4KindE0ELNS_15FloatRoundStyleE2ESK_EENS1_15EpilogueDefaultEEEEEvvEEEEvNT_6ParamsE --------------------------
	.section	.nv.shared._ZN7cutlass13device_kernelINS_4gemm6kernel13GemmUniversalIN4cute5tupleIJiiiiEEENS1_10collective13CollectiveMmaINS1_34MainloopSm90TmaGmmaWarpSpecializedILi11ENS5_IJNS4_1CILi1EEENSA_ILi8EEESB_EEENS1_32KernelTmaWarpSpecializedPingpongEEENS5_IJNSA_ILi64EEENSA_ILi256EEENSA_ILi32EEEEEENS_6half_tENS5_IJlSB_lEEESK_SL_NS4_8TiledMMAINS4_8MMA_AtomIJNS4_4SM904GMMA26MMA_64x256x16_F32F16F16_SSILNSP_5MajorE0ELSR_0ELNSP_7ScaleInE1ELSS_1EEEEEENS4_6LayoutINS5_IJSB_SB_SB_EEENS5_IJNSA_ILi0EEESX_SX_EEEEENS5_IJNS4_10UnderscoreES10_S10_EEEEENS4_23SM90_TMA_LOAD_MULTICASTENS4_14ComposedLayoutINS4_7SwizzleILi2ELi4ELi3EEENS4_18smem_ptr_flag_bitsILi16EEENSV_INS5_IJSC_SI_EEENS5_IJSI_SB_EEEEEEEvNS4_8identityENS4_13SM90_TMA_LOADES1C_vS1D_EENS_8epilogue10collective6detail29Sm90TmaWarpSpecializedAdapterINS1H_15DefaultEpilogueISK_SL_SL_NS1G_6thread17LinearCombinationISK_Li1EffLNS1L_9ScaleType4KindE0ELNS_15FloatRoundStyleE2ESK_EENS1_15EpilogueDefaultEEEEEvvEEEEvNT_6ParamsE,"aw",@nobits
	.sectionflags	@""
	.align	16
	.zero		1024


//--------------------- .nv.shared.reserved.0     --------------------------
	.section	.nv.shared.reserved.0,"aw",@nobits
	.weak		__nv_reservedSMEM_offset_0_alias
	.size		__nv_reservedSMEM_offset_0_alias, 0, 0
	.other		__nv_reservedSMEM_offset_0_alias,@"STO_CUDA_RESERVED_SHARED STV_DEFAULT"
__nv_reservedSMEM_offset_0_alias:
	.zero		0


//--------------------- .nv.global                --------------------------
	.section	.nv.global,"aw",@nobits
.nv.global:
	.type		_ZN40_INTERNAL_b64f198e_4_k_cu_a696ffa5_216104cute1_E,@object
	.size		_ZN40_INTERNAL_b64f198e_4_k_cu_a696ffa5_216104cute1_E,(_ZN40_INTERNAL_b64f198e_4_k_cu_a696ffa5_216104cuda3std3__45__cpo6cbeginE - _ZN40_INTERNAL_b64f198e_4_k_cu_a696ffa5_216104cute1_E)
_ZN40_INTERNAL_b64f198e_4_k_cu_a696ffa5_216104cute1_E:
	.zero		1
	.type		_ZN40_INTERNAL_b64f198e_4_k_cu_a696ffa5_216104cuda3std3__45__cpo6cbeginE,@object
	.size		_ZN40_INTERNAL_b64f198e_4_k_cu_a696ffa5_216104cuda3std3__45__cpo6cbeginE,(_ZN40_INTERNAL_b64f198e_4_k_cu_a696ffa5_216104cuda3std3__48in_placeE - _ZN40_INTERNAL_b64f198e_4_k_cu_a696ffa5_216104cuda3std3__45__cpo6cbeginE)
_ZN40_INTERNAL_b64f198e_4_k_cu_a696ffa5_216104cuda3std3__45__cpo6cbeginE:
	.zero		1
	.type		_ZN40_INTERNAL_b64f198e_4_k_cu_a696ffa5_216104cuda3std3__48in_placeE,@object
	.size		_ZN40_INTERNAL_b64f198e_4_k_cu_a696ffa5_216104cuda3std3__48in_placeE,(_ZN40_INTERNAL_b64f198e_4_k_cu_a696ffa5_216104cuda3std6ranges3__45__cpo9iter_moveE - _ZN40_INTERNAL_b64f198e_4_k_cu_a696ffa5_216104cuda3std3__48in_placeE)
_ZN40_INTERNAL_b64f198e_4_k_cu_a696ffa5_216104cuda3std3__48in_placeE:
	.zero		1
	.type		_ZN40_INTERNAL_b64f198e_4_k_cu_a696ffa5_216104cuda3std6ranges3__45__cpo9iter_moveE,@object
	.size		_ZN40_INTERNAL_b64f198e_4_k_cu_a696ffa5_216104cuda3std6ranges3__45__cpo9iter_moveE,(_ZN40_INTERNAL_b64f198e_4_k_cu_a696ffa5_216104cuda3std3__45__cpo5beginE - _ZN40_INTERNAL_b64f198e_4_k_cu_a696ffa5_216104cuda3std6ranges3__45__cpo9iter_moveE)
_ZN40_INTERNAL_b64f198e_4_k_cu_a696ffa5_216104cuda3std6ranges3__45__cpo9iter_moveE:
	.zero		1
	.type		_ZN40_INTERNAL_b64f198e_4_k_cu_a696ffa5_216104cuda3std3__45__cpo5beginE,@object
	.size		_ZN40_INTERNAL_b64f198e_4_k_cu_a696ffa5_216104cuda3std3__45__cpo5beginE,(_ZN40_INTERNAL_b64f198e_4_k_cu_a696ffa5_216104cuda3std3__442_GLOBAL__N__b64f198e_4_k_cu_a696ffa5_216106ignoreE - _ZN40_INTERNAL_b64f198e_4_k_cu_a696ffa5_216104cuda3std3__45__cpo5beginE)
_ZN40_INTERNAL_b64f198e_4_k_cu_a696ffa5_216104cuda3std3__45__cpo5beginE:
	.zero		1
	.type		_ZN40_INTERNAL_b64f198e_4_k_cu_a696ffa5_216104cuda3std3__442_GLOBAL__N__b64f198e_4_k_cu_a696ffa5_216106ignoreE,@object
	.size		_ZN40_INTERNAL_b64f198e_4_k_cu_a696ffa5_216104cuda3std3__442_GLOBAL__N__b64f198e_4_k_cu_a696ffa5_216106ignoreE,(_ZN40_INTERNAL_b64f198e_4_k_cu_a696ffa5_216104cute7productE - _ZN40_INTERNAL_b64f198e_4_k_cu_a696ffa5_216104cuda3std3__442_GLOBAL__N__b64f198e_4_k_cu_a696ffa5_216106ignoreE)
_ZN40_INTERNAL_b64f198e_4_k_cu_a696ffa5_216104cuda3std3__442_GLOBAL__N__b64f198e_4_k_cu_a696ffa5_216106ignoreE:
	.zero		1
	.type		_ZN40_INTERNAL_b64f198e_4_k_cu_a696ffa5_216104cute7productE,@object
	.size		_ZN40_INTERNAL_b64f198e_4_k_cu_a696ffa5_216104cute7productE,(_ZN40_INTERNAL_b64f198e_4_k_cu_a696ffa5_216104cuda3std3__45__cpo3endE - _ZN40_INTERNAL_b64f198e_4_k_cu_a696ffa5_216104cute7productE)
_ZN40_INTERNAL_b64f198e_4_k_cu_a696ffa5_216104cute7productE:
	.zero		1
	.type		_ZN40_INTERNAL_b64f198e_4_k_cu_a696ffa5_216104cuda3std3__45__cpo3endE,@object
	.size		_ZN40_INTERNAL_b64f198e_4_k_cu_a696ffa5_216104cuda3std3__45__cpo3endE,(_ZN40_INTERNAL_b64f198e_4_k_cu_a696ffa5_216104cuda3std3__419piecewise_constructE - _ZN40_INTERNAL_b64f198e_4_k_cu_a696ffa5_216104cuda3std3__45__cpo3endE)
_ZN40_INTERNAL_b64f198e_4_k_cu_a696ffa5_216104cuda3std3__45__cpo3endE:
	.zero		1
	.type		_ZN40_INTERNAL_b64f198e_4_k_cu_a696ffa5_216104cuda3std3__419piecewise_constructE,@object
	.size		_ZN40_INTERNAL_b64f198e_4_k_cu_a696ffa5_216104cuda3std3__419piecewise_constructE,(_ZN40_INTERNAL_b64f198e_4_k_cu_a696ffa5_216104cuda3std3__45__cpo4cendE - _ZN40_INTERNAL_b64f198e_4_k_cu_a696ffa5_216104cuda3std3__419piecewise_constructE)
_ZN40_INTERNAL_b64f198e_4_k_cu_a696ffa5_216104cuda3std3__419piecewise_constructE:
	.zero		1
	.type		_ZN40_INTERNAL_b64f198e_4_k_cu_a696ffa5_216104cuda3std3__45__cpo4cendE,@object
	.size		_ZN40_INTERNAL_b64f198e_4_k_cu_a696ffa5_216104cuda3std3__45__cpo4cendE,(_ZN40_INTERNAL_b64f198e_4_k_cu_a696ffa5_216104cuda3std6ranges3__45__cpo4swapE - _ZN40_INTERNAL_b64f198e_4_k_cu_a696ffa5_216104cuda3std3__45__cpo4cendE)
_ZN40_INTERNAL_b64f198e_4_k_cu_a696ffa5_216104cuda3std3__45__cpo4cendE:
	.zero		1
	.type		_ZN40_INTERNAL_b64f198e_4_k_cu_a696ffa5_216104cuda3std6ranges3__45__cpo4swapE,@object
	.size		_ZN40_INTERNAL_b64f198e_4_k_cu_a696ffa5_216104cuda3std6ranges3__45__cpo4swapE,(.L_8 - _ZN40_INTERNAL_b64f198e_4_k_cu_a696ffa5_216104cuda3std6ranges3__45__cpo4swapE)
_ZN40_INTERNAL_b64f198e_4_k_cu_a696ffa5_216104cuda3std6ranges3__45__cpo4swapE:
	.zero		1
.L_8:


//--------------------- .nv.constant0._ZN7cutlass13device_kernelINS_4gemm6kernel13GemmUniversalIN4cute5tupleIJiiiiEEENS1_10collective13CollectiveMmaINS1_34MainloopSm90TmaGmmaWarpSpecializedILi11ENS5_IJNS4_1CILi1EEENSA_ILi8EEESB_EEENS1_32KernelTmaWarpSpecializedPingpongEEENS5_IJNSA_ILi64EEENSA_ILi256EEENSA_ILi32EEEEEENS_6half_tENS5_IJlSB_lEEESK_SL_NS4_8TiledMMAINS4_8MMA_AtomIJNS4_4SM904GMMA26MMA_64x256x16_F32F16F16_SSILNSP_5MajorE0ELSR_0ELNSP_7ScaleInE1ELSS_1EEEEEENS4_6LayoutINS5_IJSB_SB_SB_EEENS5_IJNSA_ILi0EEESX_SX_EEEEENS5_IJNS4_10UnderscoreES10_S10_EEEEENS4_23SM90_TMA_LOAD_MULTICASTENS4_14ComposedLayoutINS4_7SwizzleILi2ELi4ELi3EEENS4_18smem_ptr_flag_bitsILi16EEENSV_INS5_IJSC_SI_EEENS5_IJSI_SB_EEEEEEEvNS4_8identityENS4_13SM90_TMA_LOADES1C_vS1D_EENS_8epilogue10collective6detail29Sm90TmaWarpSpecializedAdapterINS1H_15DefaultEpilogueISK_SL_SL_NS1G_6thread17LinearCombinationISK_Li1EffLNS1L_9ScaleType4KindE0ELNS_15FloatRoundStyleE2ESK_EENS1_15EpilogueDefaultEEEEEvvEEEEvNT_6ParamsE --------------------------
	.section	.nv.constant0._ZN7cutlass13device_kernelINS_4gemm6kernel13GemmUniversalIN4cute5tupleIJiiiiEEENS1_10collective13CollectiveMmaINS1_34MainloopSm90TmaGmmaWarpSpecializedILi11ENS5_IJNS4_1CILi1EEENSA_ILi8EEESB_EEENS1_32KernelTmaWarpSpecializedPingpongEEENS5_IJNSA_ILi64EEENSA_ILi256EEENSA_ILi32EEEEEENS_6half_tENS5_IJlSB_lEEESK_SL_NS4_8TiledMMAINS4_8MMA_AtomIJNS4_4SM904GMMA26MMA_64x256x16_F32F16F16_SSILNSP_5MajorE0ELSR_0ELNSP_7ScaleInE1ELSS_1EEEEEENS4_6LayoutINS5_IJSB_SB_SB_EEENS5_IJNSA_ILi0EEESX_SX_EEEEENS5_IJNS4_10UnderscoreES10_S10_EEEEENS4_23SM90_TMA_LOAD_MULTICASTENS4_14ComposedLayoutINS4_7SwizzleILi2ELi4ELi3EEENS4_18smem_ptr_flag_bitsILi16EEENSV_INS5_IJSC_SI_EEENS5_IJSI_SB_EEEEEEEvNS4_8identityENS4_13SM90_TMA_LOADES1C_vS1D_EENS_8epilogue10collective6detail29Sm90TmaWarpSpecializedAdapterINS1H_15DefaultEpilogueISK_SL_SL_NS1G_6thread17LinearCombinationISK_Li1EffLNS1L_9ScaleType4KindE0ELNS_15FloatRoundStyleE2ESK_EENS1_15EpilogueDefaultEEEEEvvEEEEvNT_6ParamsE,"a",@progbits
	.sectionflags	@""
	.align	4
.nv.constant0._ZN7cutlass13device_kernelINS_4gemm6kernel13GemmUniversalIN4cute5tupleIJiiiiEEENS1_10collective13CollectiveMmaINS1_34MainloopSm90TmaGmmaWarpSpecializedILi11ENS5_IJNS4_1CILi1EEENSA_ILi8EEESB_EEENS1_32KernelTmaWarpSpecializedPingpongEEENS5_IJNSA_ILi64EEENSA_ILi256EEENSA_ILi32EEEEEENS_6half_tENS5_IJlSB_lEEESK_SL_NS4_8TiledMMAINS4_8MMA_AtomIJNS4_4SM904GMMA26MMA_64x256x16_F32F16F16_SSILNSP_5MajorE0ELSR_0ELNSP_7ScaleInE1ELSS_1EEEEEENS4_6LayoutINS5_IJSB_SB_SB_EEENS5_IJNSA_ILi0EEESX_SX_EEEEENS5_IJNS4_10UnderscoreES10_S10_EEEEENS4_23SM90_TMA_LOAD_MULTICASTENS4_14ComposedLayoutINS4_7SwizzleILi2ELi4ELi3EEENS4_18smem_ptr_flag_bitsILi16EEENSV_INS5_IJSC_SI_EEENS5_IJSI_SB_EEEEEEEvNS4_8identityENS4_13SM90_TMA_LOADES1C_vS1D_EENS_8epilogue10collective6detail29Sm90TmaWarpSpecializedAdapterINS1H_15DefaultEpilogueISK_SL_SL_NS1G_6thread17LinearCombinationISK_Li1EffLNS1L_9ScaleType4KindE0ELNS_15FloatRoundStyleE2ESK_EENS1_15EpilogueDefaultEEEEEvvEEEEvNT_6ParamsE:
	.zero		1664


//--------------------- SYMBOLS --------------------------

	.type		.nv.reservedSmem.offset0,@object
	.size		.nv.reservedSmem.offset0,0x4
	.type		__assertfail,@function
